	.headerflags	@"EF_CUDA_TEXMODE_UNIFIED EF_CUDA_64BIT_ADDRESS EF_CUDA_ACCELERATORS EF_CUDA_SM90 EF_CUDA_VIRTUAL_SM(EF_CUDA_SM90)"
	.elftype	@"ET_EXEC"


//--------------------- .nv.info                  --------------------------
	.section	.nv.info,"",@"SHT_CUDA_INFO"
	.align	4


	//----- nvinfo : EIATTR_REGCOUNT
	.align		4
        /*0000*/ 	.byte	0x04, 0x2f
        /*0002*/ 	.short	(.L_3 - .L_2)
	.align		4
.L_2:
        /*0004*/ 	.word	index@(triton_poi_fused__native_batch_norm_legit_no_training_relu_8)
        /*0008*/ 	.word	0x00000020


	//----- nvinfo : EIATTR_MIN_STACK_SIZE
	.align		4
.L_3:
        /*000c*/ 	.byte	0x04, 0x12
        /*000e*/ 	.short	(.L_5 - .L_4)
	.align		4
.L_4:
        /*0010*/ 	.word	index@(triton_poi_fused__native_batch_norm_legit_no_training_relu_8)
        /*0014*/ 	.word	0x00000000


	//----- nvinfo : EIATTR_FRAME_SIZE
	.align		4
.L_5:
        /*0018*/ 	.byte	0x04, 0x11
        /*001a*/ 	.short	(.L_7 - .L_6)
	.align		4
.L_6:
        /*001c*/ 	.word	index@(triton_poi_fused__native_batch_norm_legit_no_training_relu_8)
        /*0020*/ 	.word	0x00000000


	//----- nvinfo : EIATTR_MIN_STACK_SIZE
	.align		4
.L_7:
        /*0024*/ 	.byte	0x04, 0x12
        /*0026*/ 	.short	(.L_9 - .L_8)
	.align		4
.L_8:
        /*0028*/ 	.word	index@(triton_poi_fused__native_batch_norm_legit_no_training_relu_8)
        /*002c*/ 	.word	0x00000000
.L_9:


//--------------------- .nv.info.triton_poi_fused__native_batch_norm_legit_no_training_relu_8 --------------------------
	.section	.nv.info.triton_poi_fused__native_batch_norm_legit_no_training_relu_8,"",@"SHT_CUDA_INFO"
	.sectionflags	@""
	.align	4


	//----- nvinfo : EIATTR_CUDA_API_VERSION
	.align		4
        /*0000*/ 	.byte	0x04, 0x37
        /*0002*/ 	.short	(.L_11 - .L_10)
.L_10:
        /*0004*/ 	.word	0x0000007c


	//----- nvinfo : EIATTR_KPARAM_INFO
	.align		4
.L_11:
        /*0008*/ 	.byte	0x04, 0x17
        /*000a*/ 	.short	(.L_13 - .L_12)
.L_12:
        /*000c*/ 	.word	0x00000000
        /*0010*/ 	.short	0x0007
        /*0012*/ 	.short	0x0034
        /*0014*/ 	.byte	0x00, 0xf0, 0x11, 0x00


	//----- nvinfo : EIATTR_KPARAM_INFO
	.align		4
.L_13:
        /*0018*/ 	.byte	0x04, 0x17
        /*001a*/ 	.short	(.L_15 - .L_14)
.L_14:
        /*001c*/ 	.word	0x00000000
        /*0020*/ 	.short	0x0006
        /*0022*/ 	.short	0x0030
        /*0024*/ 	.byte	0x00, 0xf0, 0x11, 0x00


	//----- nvinfo : EIATTR_KPARAM_INFO
	.align		4
.L_15:
        /*0028*/ 	.byte	0x04, 0x17
        /*002a*/ 	.short	(.L_17 - .L_16)
.L_16:
        /*002c*/ 	.word	0x00000000
        /*0030*/ 	.short	0x0005
        /*0032*/ 	.short	0x0028
        /*0034*/ 	.byte	0x00, 0xf4, 0x21, 0x00


	//----- nvinfo : EIATTR_KPARAM_INFO
	.align		4
.L_17:
        /*0038*/ 	.byte	0x04, 0x17
        /*003a*/ 	.short	(.L_19 - .L_18)
.L_18:
        /*003c*/ 	.word	0x00000000
        /*0040*/ 	.short	0x0004
        /*0042*/ 	.short	0x0020
        /*0044*/ 	.byte	0x00, 0xf4, 0x21, 0x00


	//----- nvinfo : EIATTR_KPARAM_INFO
	.align		4
.L_19:
        /*0048*/ 	.byte	0x04, 0x17
        /*004a*/ 	.short	(.L_21 - .L_20)
.L_20:
        /*004c*/ 	.word	0x00000000
        /*0050*/ 	.short	0x0003
        /*0052*/ 	.short	0x0018
        /*0054*/ 	.byte	0x00, 0xf4, 0x21, 0x00


	//----- nvinfo : EIATTR_KPARAM_INFO
	.align		4
.L_21:
        /*0058*/ 	.byte	0x04, 0x17
        /*005a*/ 	.short	(.L_23 - .L_22)
.L_22:
        /*005c*/ 	.word	0x00000000
        /*0060*/ 	.short	0x0002
        /*0062*/ 	.short	0x0010
        /*0064*/ 	.byte	0x00, 0xf4, 0x21, 0x00


	//----- nvinfo : EIATTR_KPARAM_INFO
	.align		4
.L_23:
        /*0068*/ 	.byte	0x04, 0x17
        /*006a*/ 	.short	(.L_25 - .L_24)
.L_24:
        /*006c*/ 	.word	0x00000000
        /*0070*/ 	.short	0x0001
        /*0072*/ 	.short	0x0008
        /*0074*/ 	.byte	0x00, 0xf4, 0x21, 0x00


	//----- nvinfo : EIATTR_KPARAM_INFO
	.align		4
.L_25:
        /*0078*/ 	.byte	0x04, 0x17
        /*007a*/ 	.short	(.L_27 - .L_26)
.L_26:
        /*007c*/ 	.word	0x00000000
        /*0080*/ 	.short	0x0000
        /*0082*/ 	.short	0x0000
        /*0084*/ 	.byte	0x00, 0xf4, 0x21, 0x00


	//----- nvinfo : EIATTR_SPARSE_MMA_MASK
	.align		4
.L_27:
        /*0088*/ 	.byte	0x03, 0x50
        /*008a*/ 	.short	0x0000


	//----- nvinfo : EIATTR_MAXREG_COUNT
	.align		4
        /*008c*/ 	.byte	0x03, 0x1b
        /*008e*/ 	.short	0x00ff


	//----- nvinfo : EIATTR_EXIT_INSTR_OFFSETS
	.align		4
        /*0090*/ 	.byte	0x04, 0x1c
        /*0092*/ 	.short	(.L_29 - .L_28)


	//   ....[0]....
.L_28:
        /*0094*/ 	.word	0x00001c90


	//   ....[1]....
        /*0098*/ 	.word	0x00001d40


	//----- nvinfo : EIATTR_REQNTID
	.align		4
.L_29:
        /*009c*/ 	.byte	0x04, 0x10
        /*009e*/ 	.short	(.L_31 - .L_30)
.L_30:
        /*00a0*/ 	.word	0x00000100
        /*00a4*/ 	.word	0x00000001
        /*00a8*/ 	.word	0x00000001


	//----- nvinfo : EIATTR_CBANK_PARAM_SIZE
	.align		4
.L_31:
        /*00ac*/ 	.byte	0x03, 0x19
        /*00ae*/ 	.short	0x0038


	//----- nvinfo : EIATTR_PARAM_CBANK
	.align		4
        /*00b0*/ 	.byte	0x04, 0x0a
        /*00b2*/ 	.short	(.L_33 - .L_32)
	.align		4
.L_32:
        /*00b4*/ 	.word	index@(.nv.constant0.triton_poi_fused__native_batch_norm_legit_no_training_relu_8)
        /*00b8*/ 	.short	0x0210
        /*00ba*/ 	.short	0x0038


	//----- nvinfo : EIATTR_SW_WAR
	.align		4
.L_33:
        /*00bc*/ 	.byte	0x04, 0x36
        /*00be*/ 	.short	(.L_35 - .L_34)
.L_34:
        /*00c0*/ 	.word	0x00000008
.L_35:


//--------------------- .nv.callgraph             --------------------------
	.section	.nv.callgraph,"",@"SHT_CUDA_CALLGRAPH"
	.align	4
	.sectionentsize	8
	.align		4
        /*0000*/ 	.word	0x00000000
	.align		4
        /*0004*/ 	.word	0xffffffff
	.align		4
        /*0008*/ 	.word	0x00000000
	.align		4
        /*000c*/ 	.word	0xfffffffe
	.align		4
        /*0010*/ 	.word	0x00000000
	.align		4
        /*0014*/ 	.word	0xfffffffd
	.align		4
        /*0018*/ 	.word	0x00000000
	.align		4
        /*001c*/ 	.word	0xfffffffc


//--------------------- .nv.constant4             --------------------------
	.section	.nv.constant4,"a",@progbits
	.align	8
	.align		8
.nv.constant4:
        /*0000*/ 	.dword	_$_str
	.align		8
        /*0008*/ 	.dword	_$_str_$_2


//--------------------- .text.triton_poi_fused__native_batch_norm_legit_no_training_relu_8 --------------------------
	.section	.text.triton_poi_fused__native_batch_norm_legit_no_training_relu_8,"ax",@progbits
	.sectionflags	@"SHF_BARRIERS=1"
	.align	128
        .global         triton_poi_fused__native_batch_norm_legit_no_training_relu_8
        .type           triton_poi_fused__native_batch_norm_legit_no_training_relu_8,@function
        .size           triton_poi_fused__native_batch_norm_legit_no_training_relu_8,(.L_x_1 - triton_poi_fused__native_batch_norm_legit_no_training_relu_8)
        .other          triton_poi_fused__native_batch_norm_legit_no_training_relu_8,@"STO_CUDA_ENTRY STV_DEFAULT"
triton_poi_fused__native_batch_norm_legit_no_training_relu_8:
.text.triton_poi_fused__native_batch_norm_legit_no_training_relu_8:
[----:B------:R-:W0:Y:S01]  /*0000*/  LDC R1, c[0x0][0x28] ;  /* 0x00000a00ff017b82 */ /* 0x000e220000000800 */
[----:B------:R-:W1:Y:S07]  /*0010*/  S2R R0, SR_CTAID.Y ;  /* 0x0000000000007919 */ /* 0x000e6e0000002600 */
[----:B------:R-:W2:Y:S01]  /*0020*/  LDC.64 R22, c[0x0][0x210] ;  /* 0x00008400ff167b82 */ /* 0x000ea20000000a00 */
[----:B------:R-:W-:Y:S01]  /*0030*/  ULDC.64 UR6, c[0x0][0x208] ;  /* 0x0000820000067ab9 */ /* 0x000fe20000000a00 */
[----:B------:R-:W-:Y:S01]  /*0040*/  CS2R R4, SRZ ;  /* 0x0000000000047805 */ /* 0x000fe2000001ff00 */
[----:B------:R-:W3:Y:S01]  /*0050*/  S2R R29, SR_TID.X ;  /* 0x00000000001d7919 */ /* 0x000ee20000002100 */
[----:B------:R-:W-:Y:S01]  /*0060*/  CS2R R6, SRZ ;  /* 0x0000000000067805 */ /* 0x000fe2000001ff00 */
[----:B------:R-:W4:Y:S03]  /*0070*/  S2R R9, SR_CTAID.X ;  /* 0x0000000000097919 */ /* 0x000f260000002500 */
[----:B------:R-:W5:Y:S01]  /*0080*/  LDC.64 R20, c[0x0][0x218] ;  /* 0x00008600ff147b82 */ /* 0x000f620000000a00 */
[----:B-1----:R-:W-:Y:S01]  /*0090*/  IMAD.SHL.U32 R2, R0, 0x40, RZ ;  /* 0x0000004000027824 */ /* 0x002fe200078e00ff */
[----:B------:R-:W-:Y:S01]  /*00a0*/  SHF.R.S32.HI R0, RZ, 0x19, R0 ;  /* 0x00000019ff007819 */ /* 0x000fe20000011400 */
[----:B---3--:R-:W-:-:S03]  /*00b0*/  IMAD.SHL.U32 R3, R29, 0x4, RZ ;  /* 0x000000041d037824 */ /* 0x008fc600078e00ff */
[----:B------:R-:W-:Y:S02]  /*00c0*/  SGXT R0, R0, 0x1 ;  /* 0x000000010000781a */ /* 0x000fe40000000200 */
[----:B------:R-:W-:Y:S02]  /*00d0*/  SHF.R.U32.HI R14, RZ, 0x4, R29 ;  /* 0x00000004ff0e7819 */ /* 0x000fe4000001161d */
[----:B------:R-:W-:Y:S02]  /*00e0*/  LOP3.LUT R3, R2, 0x3c, R3, 0xf8, !PT ;  /* 0x0000003c02037812 */ /* 0x000fe400078ef803 */
[----:B------:R-:W-:Y:S02]  /*00f0*/  SGXT.U32 R14, R14, 0x4 ;  /* 0x000000040e0e781a */ /* 0x000fe40000000000 */
[----:B------:R-:W-:-:S04]  /*0100*/  LEA.HI R8, R0, R3, RZ, 0x8 ;  /* 0x0000000300087211 */ /* 0x000fc800078f40ff */
[----:B------:R-:W-:Y:S02]  /*0110*/  LOP3.LUT R28, R8, 0xffffff00, RZ, 0xc0, !PT ;  /* 0xffffff00081c7812 */ /* 0x000fe400078ec0ff */
[----:B------:R-:W-:-:S03]  /*0120*/  SHF.R.S32.HI R15, RZ, 0x8, R8 ;  /* 0x00000008ff0f7819 */ /* 0x000fc60000011408 */
[----:B------:R-:W-:Y:S02]  /*0130*/  IMAD.IADD R28, R3, 0x1, -R28 ;  /* 0x00000001031c7824 */ /* 0x000fe400078e0a1c */
[----:B----4-:R-:W-:Y:S01]  /*0140*/  IMAD.SHL.U32 R3, R9, 0x40, RZ ;  /* 0x0000004009037824 */ /* 0x010fe200078e00ff */
[----:B------:R-:W-:Y:S01]  /*0150*/  CS2R R8, SRZ ;  /* 0x0000000000087805 */ /* 0x000fe2000001ff00 */
[----:B------:R-:W-:-:S03]  /*0160*/  IMAD R12, R15, 0x3c100, R28 ;  /* 0x0003c1000f0c7824 */ /* 0x000fc600078e021c */
[----:B------:R-:W-:Y:S02]  /*0170*/  LOP3.LUT R13, R3, 0x10, R14, 0xfe, !PT ;  /* 0x00000010030d7812 */ /* 0x000fe400078efe0e */
[----:B------:R-:W-:Y:S02]  /*0180*/  LOP3.LUT R15, R3, 0x20, R14, 0xfe, !PT ;  /* 0x00000020030f7812 */ /* 0x000fe400078efe0e */
[C---:B------:R-:W-:Y:S01]  /*0190*/  ISETP.GE.AND P1, PT, R13.reuse, 0x3c1, PT ;  /* 0x000003c10d00780c */ /* 0x040fe20003f26270 */
[--C-:B------:R-:W-:Y:S01]  /*01a0*/  IMAD R27, R13, 0x100, R12.reuse ;  /* 0x000001000d1b7824 */ /* 0x100fe200078e020c */
[C---:B------:R-:W-:Y:S01]  /*01b0*/  ISETP.GE.AND P2, PT, R15.reuse, 0x3c1, PT ;  /* 0x000003c10f00780c */ /* 0x040fe20003f46270 */
[----:B------:R-:W-:Y:S01]  /*01c0*/  IMAD R25, R15, 0x100, R12 ;  /* 0x000001000f197824 */ /* 0x000fe200078e020c */
[----:B------:R-:W-:Y:S01]  /*01d0*/  LOP3.LUT R11, R3, R14, RZ, 0xfc, !PT ;  /* 0x0000000e030b7212 */ /* 0x000fe200078efcff */
[----:B--2---:R-:W-:Y:S01]  /*01e0*/  IMAD.WIDE R26, R27, 0x4, R22 ;  /* 0x000000041b1a7825 */ /* 0x004fe200078e0216 */
[----:B------:R-:W-:-:S02]  /*01f0*/  LOP3.LUT R13, R3, 0x30, R14, 0xfe, !PT ;  /* 0x00000030030d7812 */ /* 0x000fc400078efe0e */
[----:B------:R-:W-:Y:S02]  /*0200*/  CS2R R14, SRZ ;  /* 0x00000000000e7805 */ /* 0x000fe4000001ff00 */
[C---:B------:R-:W-:Y:S01]  /*0210*/  ISETP.GE.AND P0, PT, R11.reuse, 0x3c1, PT ;  /* 0x000003c10b00780c */ /* 0x040fe20003f06270 */
[--C-:B------:R-:W-:Y:S01]  /*0220*/  IMAD R19, R11, 0x100, R12.reuse ;  /* 0x000001000b137824 */ /* 0x100fe200078e020c */
[C---:B------:R-:W-:Y:S01]  /*0230*/  ISETP.GE.AND P3, PT, R13.reuse, 0x3c1, PT ;  /* 0x000003c10d00780c */ /* 0x040fe20003f66270 */
[----:B------:R-:W-:Y:S01]  /*0240*/  IMAD R17, R13, 0x100, R12 ;  /* 0x000001000d117824 */ /* 0x000fe200078e020c */
[----:B------:R-:W-:Y:S01]  /*0250*/  CS2R R12, SRZ ;  /* 0x00000000000c7805 */ /* 0x000fe2000001ff00 */
[----:B------:R-:W-:Y:S01]  /*0260*/  IMAD.WIDE R24, R25, 0x4, R22 ;  /* 0x0000000419187825 */ /* 0x000fe200078e0216 */
[----:B------:R-:W-:-:S03]  /*0270*/  CS2R R10, SRZ ;  /* 0x00000000000a7805 */ /* 0x000fc6000001ff00 */
[--C-:B------:R-:W-:Y:S01]  /*0280*/  IMAD.WIDE R18, R19, 0x4, R22.reuse ;  /* 0x0000000413127825 */ /* 0x100fe200078e0216 */
[----:B------:R1:W2:Y:S03]  /*0290*/  @!P2 LDG.E.EL.128 R12, desc[UR6][R24.64] ;  /* 0x00000006180ca981 */ /* 0x0002a6000c2e1d00 */
[----:B------:R-:W-:Y:S01]  /*02a0*/  IMAD.WIDE R22, R17, 0x4, R22 ;  /* 0x0000000411167825 */ /* 0x000fe200078e0216 */
[----:B------:R3:W4:Y:S03]  /*02b0*/  @!P0 LDG.E.EL.128 R4, desc[UR6][R18.64] ;  /* 0x0000000612048981 */ /* 0x000726000c2e1d00 */
[----:B-----5:R-:W-:Y:S01]  /*02c0*/  IMAD.WIDE R20, R28, 0x4, R20 ;  /* 0x000000041c147825 */ /* 0x020fe200078e0214 */
[----:B------:R-:W5:Y:S01]  /*02d0*/  @!P1 LDG.E.EL.128 R8, desc[UR6][R26.64] ;  /* 0x000000061a089981 */ /* 0x000f62000c2e1d00 */
[----:B-1----:R-:W1:Y:S01]  /*02e0*/  LDC.64 R24, c[0x0][0x220] ;  /* 0x00008800ff187b82 */ /* 0x002e620000000a00 */
[----:B------:R-:W-:-:S02]  /*02f0*/  CS2R R16, SRZ ;  /* 0x0000000000107805 */ /* 0x000fc4000001ff00 */
[----:B---3--:R-:W-:-:S06]  /*0300*/  CS2R R18, SRZ ;  /* 0x0000000000127805 */ /* 0x008fcc000001ff00 */
[----:B------:R-:W3:Y:S04]  /*0310*/  @!P3 LDG.E.EL.128 R16, desc[UR6][R22.64] ;  /* 0x000000061610b981 */ /* 0x000ee8000c2e1d00 */
[----:B------:R-:W4:Y:S01]  /*0320*/  LDG.E.EL.128 R20, desc[UR6][R20.64] ;  /* 0x0000000614147981 */ /* 0x000f22000c2e1d00 */
[----:B-1----:R-:W-:-:S06]  /*0330*/  IMAD.WIDE R24, R28, 0x4, R24 ;  /* 0x000000041c187825 */ /* 0x002fcc00078e0218 */
[----:B------:R-:W3:Y:S01]  /*0340*/  LDG.E.EL.128 R24, desc[UR6][R24.64] ;  /* 0x0000000618187981 */ /* 0x000ee2000c2e1d00 */
[C---:B----4-:R-:W-:Y:S01]  /*0350*/  FADD R6, -R22.reuse, R6 ;  /* 0x0000000616067221 */ /* 0x050fe20000000100 */
[C---:B-----5:R-:W-:Y:S01]  /*0360*/  FADD R10, -R22.reuse, R10 ;  /* 0x0000000a160a7221 */ /* 0x060fe20000000100 */
[C---:B--2---:R-:W-:Y:S01]  /*0370*/  FADD R14, -R22.reuse, R14 ;  /* 0x0000000e160e7221 */ /* 0x044fe20000000100 */
[----:B---3--:R-:W-:Y:S01]  /*0380*/  FADD R18, -R22, R18 ;  /* 0x0000001216127221 */ /* 0x008fe20000000100 */
[C---:B------:R-:W-:Y:S01]  /*0390*/  FADD R5, -R21.reuse, R5 ;  /* 0x0000000515057221 */ /* 0x040fe20000000100 */
[C---:B------:R-:W-:Y:S01]  /*03a0*/  FADD R9, -R21.reuse, R9 ;  /* 0x0000000915097221 */ /* 0x040fe20000000100 */
[C---:B------:R-:W-:Y:S01]  /*03b0*/  FADD R13, -R21.reuse, R13 ;  /* 0x0000000d150d7221 */ /* 0x040fe20000000100 */
[----:B------:R-:W-:Y:S01]  /*03c0*/  FADD R17, -R21, R17 ;  /* 0x0000001115117221 */ /* 0x000fe20000000100 */
[----:B------:R-:W-:-:S04]  /*03d0*/  FADD R22, R25, 0.0010000000474974513054 ;  /* 0x3a83126f19167421 */ /* 0x000fc80000000000 */
[----:B------:R-:W1:Y:S01]  /*03e0*/  MUFU.SQRT R21, R22 ;  /* 0x0000001600157308 */ /* 0x000e620000002000 */
[----:B------:R-:W-:Y:S01]  /*03f0*/  FADD R26, R26, 0.0010000000474974513054 ;  /* 0x3a83126f1a1a7421 */ /* 0x000fe20000000000 */
[----:B------:R-:W-:-:S06]  /*0400*/  FADD R27, R27, 0.0010000000474974513054 ;  /* 0x3a83126f1b1b7421 */ /* 0x000fcc0000000000 */
[----:B------:R-:W2:Y:S01]  /*0410*/  MUFU.SQRT R25, R26 ;  /* 0x0000001a00197308 */ /* 0x000ea20000002000 */
[C---:B-1----:R-:W-:Y:S02]  /*0420*/  FSETP.GT.AND P0, PT, R21.reuse, 8.50705917302346158658e+37, PT ;  /* 0x7e8000001500780b */ /* 0x042fe40003f04000 */
[----:B------:R-:W-:Y:S01]  /*0430*/  FSETP.GEU.AND P1, PT, R21, 1.175494350822287508e-38, PT ;  /* 0x008000001500780b */ /* 0x000fe20003f2e000 */
[----:B------:R-:W-:Y:S02]  /*0440*/  IMAD.MOV.U32 R22, RZ, RZ, 0x3e800000 ;  /* 0x3e800000ff167424 */ /* 0x000fe400078e00ff */
[C---:B------:R-:W-:Y:S01]  /*0450*/  FADD R4, -R20.reuse, R4 ;  /* 0x0000000414047221 */ /* 0x040fe20000000100 */
[C---:B------:R-:W-:Y:S01]  /*0460*/  FADD R8, -R20.reuse, R8 ;  /* 0x0000000814087221 */ /* 0x040fe20000000100 */
[C---:B------:R-:W-:Y:S01]  /*0470*/  FADD R12, -R20.reuse, R12 ;  /* 0x0000000c140c7221 */ /* 0x040fe20000000100 */
[----:B------:R-:W-:Y:S01]  /*0480*/  FADD R16, -R20, R16 ;  /* 0x0000001014107221 */ /* 0x000fe20000000100 */
[----:B------:R-:W-:Y:S01]  /*0490*/  FADD R20, -R23, R15 ;  /* 0x0000000f17147221 */ /* 0x000fe20000000100 */
[----:B------:R-:W-:Y:S01]  /*04a0*/  FSEL R15, R22, 1, P0 ;  /* 0x3f800000160f7808 */ /* 0x000fe20000000000 */
[----:B------:R-:W-:Y:S01]  /*04b0*/  FADD R24, R24, 0.0010000000474974513054 ;  /* 0x3a83126f18187421 */ /* 0x000fe20000000000 */
[----:B------:R-:W1:Y:S01]  /*04c0*/  MUFU.SQRT R26, R27 ;  /* 0x0000001b001a7308 */ /* 0x000e620000002000 */
[----:B------:R-:W-:-:S02]  /*04d0*/  @P0 FMUL R21, R21, 0.25 ;  /* 0x3e80000015150820 */ /* 0x000fc40000400000 */
[----:B------:R-:W-:Y:S02]  /*04e0*/  @!P1 FMUL R15, R15, 16777216 ;  /* 0x4b8000000f0f9820 */ /* 0x000fe40000400000 */
[----:B------:R-:W-:Y:S01]  /*04f0*/  @!P1 FMUL R21, R21, 16777216 ;  /* 0x4b80000015159820 */ /* 0x000fe20000400000 */
[C---:B--2---:R-:W-:Y:S02]  /*0500*/  FSETP.GT.AND P1, PT, R25.reuse, 8.50705917302346158658e+37, PT ;  /* 0x7e8000001900780b */ /* 0x044fe40003f24000 */
[----:B------:R-:W2:Y:S01]  /*0510*/  MUFU.SQRT R24, R24 ;  /* 0x0000001800187308 */ /* 0x000ea20000002000 */
[----:B------:R-:W-:Y:S02]  /*0520*/  FSETP.GEU.AND P4, PT, R25, 1.175494350822287508e-38, PT ;  /* 0x008000001900780b */ /* 0x000fe40003f8e000 */
[----:B-1----:R-:W-:-:S05]  /*0530*/  FSETP.GT.AND P2, PT, R26, 8.50705917302346158658e+37, PT ;  /* 0x7e8000001a00780b */ /* 0x002fca0003f44000 */
[----:B------:R-:W1:Y:S01]  /*0540*/  MUFU.RCP R21, R21 ;  /* 0x0000001500157308 */ /* 0x000e620000001000 */
[----:B------:R-:W-:Y:S02]  /*0550*/  FSETP.GEU.AND P5, PT, R26, 1.175494350822287508e-38, PT ;  /* 0x008000001a00780b */ /* 0x000fe40003fae000 */
[----:B------:R-:W-:Y:S01]  /*0560*/  @P1 FMUL R25, R25, 0.25 ;  /* 0x3e80000019191820 */ /* 0x000fe20000400000 */
[----:B--2---:R-:W-:-:S03]  /*0570*/  FSETP.GT.AND P0, PT, R24, 8.50705917302346158658e+37, PT ;  /* 0x7e8000001800780b */ /* 0x004fc60003f04000 */
[----:B------:R-:W-:Y:S01]  /*0580*/  @!P4 FMUL R25, R25, 16777216 ;  /* 0x4b8000001919c820 */ /* 0x000fe20000400000 */
[----:B------:R-:W-:Y:S01]  /*0590*/  FSETP.GEU.AND P3, PT, R24, 1.175494350822287508e-38, PT ;  /* 0x008000001800780b */ /* 0x000fe20003f6e000 */
[----:B------:R-:W-:-:S04]  /*05a0*/  @P2 FMUL R26, R26, 0.25 ;  /* 0x3e8000001a1a2820 */ /* 0x000fc80000400000 */
[----:B------:R-:W2:Y:S01]  /*05b0*/  MUFU.RCP R25, R25 ;  /* 0x0000001900197308 */ /* 0x000ea20000001000 */
[----:B-1----:R-:W-:Y:S01]  /*05c0*/  FMUL R21, R21, R15 ;  /* 0x0000000f15157220 */ /* 0x002fe20000400000 */
[----:B------:R-:W-:-:S03]  /*05d0*/  @!P5 FMUL R26, R26, 16777216 ;  /* 0x4b8000001a1ad820 */ /* 0x000fc60000400000 */
[----:B------:R-:W-:Y:S01]  /*05e0*/  FMUL R15, R21, R9 ;  /* 0x00000009150f7220 */ /* 0x000fe20000400000 */
[----:B------:R-:W-:Y:S01]  /*05f0*/  @P0 FMUL R24, R24, 0.25 ;  /* 0x3e80000018180820 */ /* 0x000fe20000400000 */
[----:B------:R-:W-:Y:S01]  /*0600*/  FSEL R9, R22, 1, P1 ;  /* 0x3f80000016097808 */ /* 0x000fe20000800000 */
[----:B------:R-:W1:Y:S01]  /*0610*/  MUFU.RCP R26, R26 ;  /* 0x0000001a001a7308 */ /* 0x000e620000001000 */
[C---:B------:R-:W-:Y:S01]  /*0620*/  FADD R7, -R23.reuse, R7 ;  /* 0x0000000717077221 */ /* 0x040fe20000000100 */
[----:B------:R-:W-:Y:S01]  /*0630*/  @!P3 FMUL R24, R24, 16777216 ;  /* 0x4b8000001818b820 */ /* 0x000fe20000400000 */
[----:B------:R-:W-:Y:S01]  /*0640*/  FADD R11, -R23, R11 ;  /* 0x0000000b170b7221 */ /* 0x000fe20000000100 */
[----:B------:R-:W-:Y:S01]  /*0650*/  @!P4 FMUL R9, R9, 16777216 ;  /* 0x4b8000000909c820 */ /* 0x000fe20000400000 */
[----:B------:R-:W-:Y:S01]  /*0660*/  FADD R23, -R23, R19 ;  /* 0x0000001317177221 */ /* 0x000fe20000000100 */
[----:B------:R-:W-:Y:S02]  /*0670*/  FMUL R19, R21, R5 ;  /* 0x0000000515137220 */ /* 0x000fe40000400000 */
[----:B------:R-:W3:Y:S01]  /*0680*/  MUFU.RCP R5, R24 ;  /* 0x0000001800057308 */ /* 0x000ee20000001000 */
[----:B--2---:R-:W-:Y:S01]  /*0690*/  FMUL R9, R25, R9 ;  /* 0x0000000919097220 */ /* 0x004fe20000400000 */
[C---:B------:R-:W-:Y:S01]  /*06a0*/  FSEL R25, R22.reuse, 1, P2 ;  /* 0x3f80000016197808 */ /* 0x040fe20001000000 */
[C---:B------:R-:W-:Y:S01]  /*06b0*/  FMUL R17, R21.reuse, R17 ;  /* 0x0000001115117220 */ /* 0x040fe20000400000 */
[----:B------:R-:W-:Y:S01]  /*06c0*/  FMUL R13, R21, R13 ;  /* 0x0000000d150d7220 */ /* 0x000fe20000400000 */
[----:B------:R-:W-:-:S02]  /*06d0*/  FSEL R21, R22, 1, P0 ;  /* 0x3f80000016157808 */ /* 0x000fc40000000000 */
[----:B------:R-:W-:-:S03]  /*06e0*/  @!P5 FMUL R25, R25, 16777216 ;  /* 0x4b8000001919d820 */ /* 0x000fc60000400000 */
[----:B------:R-:W-:Y:S01]  /*06f0*/  @!P3 FMUL R21, R21, 16777216 ;  /* 0x4b8000001515b820 */ /* 0x000fe20000400000 */
[----:B-1----:R-:W-:Y:S01]  /*0700*/  FMUL R25, R26, R25 ;  /* 0x000000191a197220 */ /* 0x002fe20000400000 */
[----:B------:R-:W-:Y:S02]  /*0710*/  FMUL R22, R9, R6 ;  /* 0x0000000609167220 */ /* 0x000fe40000400000 */
[----:B---3--:R-:W-:Y:S01]  /*0720*/  FMUL R5, R5, R21 ;  /* 0x0000001505057220 */ /* 0x008fe20000400000 */
[C---:B------:R-:W-:Y:S01]  /*0730*/  FMUL R23, R25.reuse, R23 ;  /* 0x0000001719177220 */ /* 0x040fe20000400000 */
[C---:B------:R-:W-:Y:S01]  /*0740*/  FMUL R20, R25.reuse, R20 ;  /* 0x0000001419147220 */ /* 0x040fe20000400000 */
[----:B------:R-:W-:Y:S01]  /*0750*/  FMUL R24, R25, R11 ;  /* 0x0000000b19187220 */ /* 0x000fe20000400000 */
[----:B------:R-:W-:Y:S01]  /*0760*/  FMUL R21, R9, R10 ;  /* 0x0000000a09157220 */ /* 0x000fe20000400000 */
[----:B------:R-:W-:Y:S01]  /*0770*/  FMUL R25, R25, R7 ;  /* 0x0000000719197220 */ /* 0x000fe20000400000 */
[----:B------:R-:W1:Y:S08]  /*0780*/  LDC.64 R10, c[0x0][0x230] ;  /* 0x00008c00ff0a7b82 */ /* 0x000e700000000a00 */
[----:B------:R-:W2:Y:S01]  /*0790*/  LDC.64 R6, c[0x0][0x228] ;  /* 0x00008a00ff067b82 */ /* 0x000ea20000000a00 */
[C---:B------:R-:W-:Y:S01]  /*07a0*/  FMUL R18, R9.reuse, R18 ;  /* 0x0000001209127220 */ /* 0x040fe20000400000 */
[----:B------:R-:W-:Y:S01]  /*07b0*/  FMUL R14, R9, R14 ;  /* 0x0000000e090e7220 */ /* 0x000fe20000400000 */
[C---:B------:R-:W-:Y:S01]  /*07c0*/  FMUL R16, R5.reuse, R16 ;  /* 0x0000001005107220 */ /* 0x040fe20000400000 */
[C---:B------:R-:W-:Y:S01]  /*07d0*/  FMUL R12, R5.reuse, R12 ;  /* 0x0000000c050c7220 */ /* 0x040fe20000400000 */
[C---:B------:R-:W-:Y:S01]  /*07e0*/  FMUL R26, R5.reuse, R8 ;  /* 0x00000008051a7220 */ /* 0x040fe20000400000 */
[----:B------:R-:W-:Y:S01]  /*07f0*/  FMUL R27, R5, R4 ;  /* 0x00000004051b7220 */ /* 0x000fe20000400000 */
[----:B-1----:R-:W-:-:S06]  /*0800*/  IMAD.WIDE R10, R28, 0x4, R10 ;  /* 0x000000041c0a7825 */ /* 0x002fcc00078e020a */
[----:B------:R-:W3:Y:S01]  /*0810*/  LDG.E.EL.128 R8, desc[UR6][R10.64] ;  /* 0x000000060a087981 */ /* 0x000ee2000c2e1d00 */
[----:B--2---:R-:W-:-:S06]  /*0820*/  IMAD.WIDE R6, R28, 0x4, R6 ;  /* 0x000000041c067825 */ /* 0x004fcc00078e0206 */
[----:B------:R-:W3:Y:S01]  /*0830*/  LDG.E.EL.128 R4, desc[UR6][R6.64] ;  /* 0x0000000606047981 */ /* 0x000ee2000c2e1d00 */
[----:B------:R-:W1:Y:S01]  /*0840*/  S2UR UR5, SR_CgaCtaId ;  /* 0x00000000000579c3 */ /* 0x000e620000008800 */
[----:B------:R-:W-:Y:S02]  /*0850*/  UMOV UR4, 0x400 ;  /* 0x0000040000047882 */ /* 0x000fe40000000000 */
[----:B-1----:R-:W-:Y:S01]  /*0860*/  UPRMT UR4, UR5, 0x654, UR4 ;  /* 0x0000065405047896 */ /* 0x002fe20008000004 */
[----:B------:R-:W-:Y:S01]  /*0870*/  LOP3.LUT R3, R3, 0x3f, R29, 0xf8, !PT ;  /* 0x0000003f03037812 */ /* 0x000fe200078ef81d */
[C-C-:B---3--:R-:W-:Y:S01]  /*0880*/  FFMA R19, R5.reuse, R19, R9.reuse ;  /* 0x0000001305137223 */ /* 0x148fe20000000009 */
[C-C-:B------:R-:W-:Y:S01]  /*0890*/  FFMA R15, R5.reuse, R15, R9.reuse ;  /* 0x0000000f050f7223 */ /* 0x140fe20000000009 */
[C-C-:B------:R-:W-:Y:S01]  /*08a0*/  FFMA R13, R5.reuse, R13, R9.reuse ;  /* 0x0000000d050d7223 */ /* 0x140fe20000000009 */
[----:B------:R-:W-:Y:S01]  /*08b0*/  FFMA R17, R5, R17, R9 ;  /* 0x0000001105117223 */ /* 0x000fe20000000009 */
[----:B------:R-:W-:Y:S01]  /*08c0*/  SHF.R.U32.HI R5, RZ, 0x6, R29 ;  /* 0x00000006ff057819 */ /* 0x000fe2000001161d */
[C-C-:B------:R-:W-:Y:S01]  /*08d0*/  FFMA R27, R4.reuse, R27, R8.reuse ;  /* 0x0000001b041b7223 */ /* 0x140fe20000000008 */
[C-C-:B------:R-:W-:Y:S01]  /*08e0*/  FFMA R26, R4.reuse, R26, R8.reuse ;  /* 0x0000001a041a7223 */ /* 0x140fe20000000008 */
[C-C-:B------:R-:W-:Y:S01]  /*08f0*/  FFMA R12, R4.reuse, R12, R8.reuse ;  /* 0x0000000c040c7223 */ /* 0x140fe20000000008 */
[----:B------:R-:W-:Y:S01]  /*0900*/  SGXT.U32 R5, R5, 0x2 ;  /* 0x000000020505781a */ /* 0x000fe20000000000 */
[----:B------:R-:W-:Y:S01]  /*0910*/  FFMA R16, R4, R16, R8 ;  /* 0x0000001004107223 */ /* 0x000fe20000000008 */
[----:B------:R-:W-:-:S02]  /*0920*/  IMAD.SHL.U32 R4, R29, 0x100, RZ ;  /* 0x000001001d047824 */ /* 0x000fc400078e00ff */
[----:B------:R-:W-:Y:S02]  /*0930*/  LOP3.LUT R2, R5, R2, RZ, 0xfc, !PT ;  /* 0x0000000205027212 */ /* 0x000fe400078efcff */
[----:B------:R-:W-:Y:S02]  /*0940*/  SHF.R.U32.HI R5, RZ, 0x4, R29 ;  /* 0x00000004ff057819 */ /* 0x000fe4000001161d */
[----:B------:R-:W-:Y:S02]  /*0950*/  LOP3.LUT R4, R4, 0xf00, RZ, 0xc0, !PT ;  /* 0x00000f0004047812 */ /* 0x000fe400078ec0ff */
[----:B------:R-:W-:Y:S01]  /*0960*/  SGXT.U32 R5, R5, 0x4 ;  /* 0x000000040505781a */ /* 0x000fe20000000000 */
[C-C-:B------:R-:W-:Y:S01]  /*0970*/  FFMA R25, R7.reuse, R25, R11.reuse ;  /* 0x0000001907197223 */ /* 0x140fe2000000000b */
[C---:B------:R-:W-:Y:S01]  /*0980*/  LOP3.LUT R8, R4.reuse, 0x80, RZ, 0xfc, !PT ;  /* 0x0000008004087812 */ /* 0x040fe200078efcff */
[C-C-:B------:R-:W-:Y:S01]  /*0990*/  FFMA R24, R7.reuse, R24, R11.reuse ;  /* 0x0000001807187223 */ /* 0x140fe2000000000b */
[C-C-:B------:R-:W-:Y:S01]  /*09a0*/  FFMA R20, R7.reuse, R20, R11.reuse ;  /* 0x0000001407147223 */ /* 0x140fe2000000000b */
[----:B------:R-:W-:Y:S01]  /*09b0*/  FFMA R23, R7, R23, R11 ;  /* 0x0000001707177223 */ /* 0x000fe2000000000b */
[----:B------:R-:W-:-:S02]  /*09c0*/  LOP3.LUT R9, R4, 0xc0, RZ, 0xfc, !PT ;  /* 0x000000c004097812 */ /* 0x000fc400078efcff */
[----:B------:R-:W-:Y:S01]  /*09d0*/  LOP3.LUT R7, R4, R5, RZ, 0xfc, !PT ;  /* 0x0000000504077212 */ /* 0x000fe200078efcff */
[--C-:B------:R-:W-:Y:S01]  /*09e0*/  FFMA R22, R6, R22, R10.reuse ;  /* 0x0000001606167223 */ /* 0x100fe2000000000a */
[----:B------:R-:W-:Y:S01]  /*09f0*/  LOP3.LUT R5, R4, 0x40, RZ, 0xfc, !PT ;  /* 0x0000004004057812 */ /* 0x000fe200078efcff */
[C-C-:B------:R-:W-:Y:S01]  /*0a00*/  FFMA R21, R6.reuse, R21, R10.reuse ;  /* 0x0000001506157223 */ /* 0x140fe2000000000a */
[C-C-:B------:R-:W-:Y:S01]  /*0a10*/  FFMA R14, R6.reuse, R14, R10.reuse ;  /* 0x0000000e060e7223 */ /* 0x140fe2000000000a */
[----:B------:R-:W-:Y:S01]  /*0a20*/  FFMA R18, R6, R18, R10 ;  /* 0x0000001206127223 */ /* 0x000fe2000000000a */
[----:B------:R-:W-:Y:S02]  /*0a30*/  LEA.HI R8, R8, UR4, RZ, 0x1c ;  /* 0x0000000408087c11 */ /* 0x000fe4000f8fe0ff */
[----:B------:R-:W-:Y:S02]  /*0a40*/  LEA.HI R10, R9, UR4, RZ, 0x1c ;  /* 0x00000004090a7c11 */ /* 0x000fe4000f8fe0ff */
[----:B------:R-:W-:-:S02]  /*0a50*/  FSETP.GEU.AND P0, PT, R19, RZ, PT ;  /* 0x000000ff1300720b */ /* 0x000fc40003f0e000 */
[----:B------:R-:W-:Y:S02]  /*0a60*/  LEA.HI R6, R4, UR4, RZ, 0x1c ;  /* 0x0000000404067c11 */ /* 0x000fe4000f8fe0ff */
[----:B------:R-:W-:Y:S02]  /*0a70*/  FSETP.GEU.AND P1, PT, R27, RZ, PT ;  /* 0x000000ff1b00720b */ /* 0x000fe40003f2e000 */
[----:B------:R-:W-:Y:S02]  /*0a80*/  LOP3.LUT R9, R2, 0x38, RZ, 0xfc, !PT ;  /* 0x0000003802097812 */ /* 0x000fe400078efcff */
[----:B------:R-:W-:Y:S01]  /*0a90*/  LEA.HI R4, R5, UR4, RZ, 0x1c ;  /* 0x0000000405047c11 */ /* 0x000fe2000f8fe0ff */
[----:B------:R-:W-:Y:S01]  /*0aa0*/  IMAD R5, R7, 0x4, R8 ;  /* 0x0000000407057824 */ /* 0x000fe200078e0208 */
[----:B------:R-:W-:Y:S02]  /*0ab0*/  FSEL R19, R19, RZ, P0 ;  /* 0x000000ff13137208 */ /* 0x000fe40000000000 */
[----:B------:R-:W-:-:S02]  /*0ac0*/  FSEL R27, R27, RZ, P1 ;  /* 0x000000ff1b1b7208 */ /* 0x000fc40000800000 */
[----:B------:R-:W-:Y:S02]  /*0ad0*/  LEA.HI R8, R0, R9, RZ, 0x8 ;  /* 0x0000000900087211 */ /* 0x000fe400078f40ff */
[----:B------:R-:W-:Y:S01]  /*0ae0*/  FSETP.GEU.AND P0, PT, R25, RZ, PT ;  /* 0x000000ff1900720b */ /* 0x000fe20003f0e000 */
[C---:B------:R-:W-:Y:S01]  /*0af0*/  IMAD R6, R7.reuse, 0x4, R6 ;  /* 0x0000000407067824 */ /* 0x040fe200078e0206 */
[----:B------:R-:W-:Y:S01]  /*0b00*/  FSETP.GEU.AND P1, PT, R22, RZ, PT ;  /* 0x000000ff1600720b */ /* 0x000fe20003f2e000 */
[C---:B------:R-:W-:Y:S01]  /*0b10*/  IMAD R4, R7.reuse, 0x4, R4 ;  /* 0x0000000407047824 */ /* 0x040fe200078e0204 */
[----:B------:R-:W-:Y:S01]  /*0b20*/  FSETP.GEU.AND P2, PT, R26, RZ, PT ;  /* 0x000000ff1a00720b */ /* 0x000fe20003f4e000 */
[----:B------:R-:W-:Y:S01]  /*0b30*/  IMAD R7, R7, 0x4, R10 ;  /* 0x0000000407077824 */ /* 0x000fe200078e020a */
[----:B------:R-:W-:Y:S02]  /*0b40*/  LOP3.LUT R10, R8, 0xffffff00, RZ, 0xc0, !PT ;  /* 0xffffff00080a7812 */ /* 0x000fe400078ec0ff */
[----:B------:R-:W-:-:S02]  /*0b50*/  FSEL R28, R25, RZ, P0 ;  /* 0x000000ff191c7208 */ /* 0x000fc40000000000 */
[----:B------:R-:W-:Y:S02]  /*0b60*/  FSEL R22, R22, RZ, P1 ;  /* 0x000000ff16167208 */ /* 0x000fe40000800000 */
[----:B------:R-:W-:Y:S01]  /*0b70*/  FSETP.GEU.AND P0, PT, R15, RZ, PT ;  /* 0x000000ff0f00720b */ /* 0x000fe20003f0e000 */
[----:B------:R1:W-:Y:S01]  /*0b80*/  STS [R6], R27 ;  /* 0x0000001b06007388 */ /* 0x0003e20000000800 */
[----:B------:R-:W-:Y:S01]  /*0b90*/  FSETP.GEU.AND P1, PT, R21, RZ, PT ;  /* 0x000000ff1500720b */ /* 0x000fe20003f2e000 */
[----:B------:R-:W-:Y:S02]  /*0ba0*/  IMAD.IADD R9, R9, 0x1, -R10 ;  /* 0x0000000109097824 */ /* 0x000fe400078e0a0a */
[----:B------:R2:W-:Y:S01]  /*0bb0*/  STS [R4+0x100], R19 ;  /* 0x0001001304007388 */ /* 0x0005e20000000800 */
[----:B------:R-:W-:Y:S02]  /*0bc0*/  FSEL R10, R21, RZ, P1 ;  /* 0x000000ff150a7208 */ /* 0x000fe40000800000 */
[----:B-1----:R-:W-:-:S02]  /*0bd0*/  FSEL R27, R26, RZ, P2 ;  /* 0x000000ff1a1b7208 */ /* 0x002fc40001000000 */
[----:B------:R-:W-:Y:S01]  /*0be0*/  FSEL R26, R15, RZ, P0 ;  /* 0x000000ff0f1a7208 */ /* 0x000fe20000000000 */
[----:B------:R-:W-:Y:S01]  /*0bf0*/  STS [R5+0x200], R22 ;  /* 0x0002001605007388 */ /* 0x000fe20000000800 */
[----:B--2---:R-:W-:-:S03]  /*0c00*/  LOP3.LUT R19, R2, 0x34, RZ, 0xfc, !PT ;  /* 0x0000003402137812 */ /* 0x004fc600078efcff */
[----:B------:R-:W-:Y:S04]  /*0c10*/  STS [R7+0x300], R28 ;  /* 0x0003001c07007388 */ /* 0x000fe80000000800 */
[----:B------:R-:W-:Y:S01]  /*0c20*/  STS [R6+0x40], R27 ;  /* 0x0000401b06007388 */ /* 0x000fe20000000800 */
[----:B------:R-:W-:-:S03]  /*0c30*/  FSETP.GEU.AND P0, PT, R24, RZ, PT ;  /* 0x000000ff1800720b */ /* 0x000fc60003f0e000 */
[----:B------:R-:W-:Y:S01]  /*0c40*/  STS [R4+0x140], R26 ;  /* 0x0001401a04007388 */ /* 0x000fe20000000800 */
[----:B------:R-:W-:-:S03]  /*0c50*/  LOP3.LUT R21, R2, 0x30, RZ, 0xfc, !PT ;  /* 0x0000003002157812 */ /* 0x000fc600078efcff */
[----:B------:R1:W-:Y:S01]  /*0c60*/  STS [R5+0x240], R10 ;  /* 0x0002400a05007388 */ /* 0x0003e20000000800 */
[----:B------:R-:W-:Y:S02]  /*0c70*/  LOP3.LUT R25, R2, 0x24, RZ, 0xfc, !PT ;  /* 0x0000002402197812 */ /* 0x000fe400078efcff */
[----:B------:R-:W-:Y:S02]  /*0c80*/  FSEL R24, R24, RZ, P0 ;  /* 0x000000ff18187208 */ /* 0x000fe40000000000 */
[C---:B-1----:R-:W-:Y:S02]  /*0c90*/  LEA.HI R10, R0.reuse, R19, RZ, 0x8 ;  /* 0x00000013000a7211 */ /* 0x042fe400078f40ff */
[----:B------:R-:W-:Y:S02]  /*0ca0*/  LEA.HI R11, R0, R21, RZ, 0x8 ;  /* 0x00000015000b7211 */ /* 0x000fe400078f40ff */
[----:B------:R-:W-:Y:S02]  /*0cb0*/  LOP3.LUT R22, R10, 0xffffff00, RZ, 0xc0, !PT ;  /* 0xffffff000a167812 */ /* 0x000fe400078ec0ff */
[----:B------:R-:W-:Y:S01]  /*0cc0*/  LEA.HI R15, R0, R25, RZ, 0x8 ;  /* 0x00000019000f7211 */ /* 0x000fe200078f40ff */
[----:B------:R1:W-:Y:S02]  /*0cd0*/  STS [R7+0x340], R24 ;  /* 0x0003401807007388 */ /* 0x0003e40000000800 */
[----:B------:R-:W-:Y:S01]  /*0ce0*/  IMAD.IADD R19, R19, 0x1, -R22 ;  /* 0x0000000113137824 */ /* 0x000fe200078e0a16 */
[----:B------:R-:W-:-:S02]  /*0cf0*/  LOP3.LUT R22, R11, 0xffffff00, RZ, 0xc0, !PT ;  /* 0xffffff000b167812 */ /* 0x000fc400078ec0ff */
[----:B------:R-:W-:Y:S02]  /*0d00*/  FSETP.GEU.AND P0, PT, R13, RZ, PT ;  /* 0x000000ff0d00720b */ /* 0x000fe40003f0e000 */
[----:B------:R-:W-:Y:S02]  /*0d10*/  FSETP.GEU.AND P3, PT, R12, RZ, PT ;  /* 0x000000ff0c00720b */ /* 0x000fe40003f6e000 */
[----:B-1----:R-:W-:Y:S01]  /*0d20*/  LOP3.LUT R24, R15, 0xffffff00, RZ, 0xc0, !PT ;  /* 0xffffff000f187812 */ /* 0x002fe200078ec0ff */
[----:B------:R-:W-:Y:S01]  /*0d30*/  IMAD.IADD R21, R21, 0x1, -R22 ;  /* 0x0000000115157824 */ /* 0x000fe200078e0a16 */
[----:B------:R-:W-:Y:S02]  /*0d40*/  FSETP.GEU.AND P2, PT, R14, RZ, PT ;  /* 0x000000ff0e00720b */ /* 0x000fe40003f4e000 */
[----:B------:R-:W-:Y:S01]  /*0d50*/  FSETP.GEU.AND P1, PT, R20, RZ, PT ;  /* 0x000000ff1400720b */ /* 0x000fe20003f2e000 */
[----:B------:R-:W-:Y:S01]  /*0d60*/  IMAD.IADD R22, R25, 0x1, -R24 ;  /* 0x0000000119167824 */ /* 0x000fe200078e0a18 */
[----:B------:R-:W-:-:S02]  /*0d70*/  FSEL R24, R13, RZ, P0 ;  /* 0x000000ff0d187208 */ /* 0x000fc40000000000 */
[----:B------:R-:W-:Y:S02]  /*0d80*/  FSEL R27, R12, RZ, P3 ;  /* 0x000000ff0c1b7208 */ /* 0x000fe40001800000 */
[----:B------:R-:W-:Y:S02]  /*0d90*/  FSETP.GEU.AND P0, PT, R16, RZ, PT ;  /* 0x000000ff1000720b */ /* 0x000fe40003f0e000 */
[----:B------:R-:W-:Y:S02]  /*0da0*/  FSEL R14, R14, RZ, P2 ;  /* 0x000000ff0e0e7208 */ /* 0x000fe40001000000 */
[----:B------:R-:W-:Y:S01]  /*0db0*/  FSEL R20, R20, RZ, P1 ;  /* 0x000000ff14147208 */ /* 0x000fe20000800000 */
[----:B------:R-:W-:Y:S01]  /*0dc0*/  STS [R6+0x80], R27 ;  /* 0x0000801b06007388 */ /* 0x000fe20000000800 */
[----:B------:R-:W-:Y:S02]  /*0dd0*/  FSEL R16, R16, RZ, P0 ;  /* 0x000000ff10107208 */ /* 0x000fe40000000000 */
[C---:B------:R-:W-:Y:S01]  /*0de0*/  LOP3.LUT R13, R2.reuse, 0x1c, RZ, 0xfc, !PT ;  /* 0x0000001c020d7812 */ /* 0x040fe200078efcff */
[----:B------:R-:W-:Y:S01]  /*0df0*/  STS [R4+0x180], R24 ;  /* 0x0001801804007388 */ /* 0x000fe20000000800 */
[----:B------:R-:W-:-:S03]  /*0e00*/  LOP3.LUT R25, R2, 0x18, RZ, 0xfc, !PT ;  /* 0x0000001802197812 */ /* 0x000fc600078efcff */
[----:B------:R-:W-:Y:S01]  /*0e10*/  STS [R5+0x280], R14 ;  /* 0x0002800e05007388 */ /* 0x000fe20000000800 */
[----:B------:R-:W-:-:S03]  /*0e20*/  LEA.HI R12, R0, R25, RZ, 0x8 ;  /* 0x00000019000c7211 */ /* 0x000fc600078f40ff */
[----:B------:R-:W-:Y:S01]  /*0e30*/  STS [R7+0x380], R20 ;  /* 0x0003801407007388 */ /* 0x000fe20000000800 */
[----:B------:R-:W-:-:S03]  /*0e40*/  LOP3.LUT R25, R2, 0x14, RZ, 0xfc, !PT ;  /* 0x0000001402197812 */ /* 0x000fc600078efcff */
[----:B------:R1:W-:Y:S01]  /*0e50*/  STS [R6+0xc0], R16 ;  /* 0x0000c01006007388 */ /* 0x0003e20000000800 */
[C---:B------:R-:W-:Y:S02]  /*0e60*/  FSETP.GEU.AND P0, PT, R17.reuse, RZ, PT ;  /* 0x000000ff1100720b */ /* 0x040fe40003f0e000 */
[----:B------:R-:W-:Y:S02]  /*0e70*/  LOP3.LUT R26, R2, 0x1c, RZ, 0xfc, !PT ;  /* 0x0000001c021a7812 */ /* 0x000fe400078efcff */
[C---:B-1----:R-:W-:Y:S02]  /*0e80*/  LEA.HI R6, R0.reuse, R13, RZ, 0x8 ;  /* 0x0000000d00067211 */ /* 0x042fe400078f40ff */
[----:B------:R-:W-:Y:S02]  /*0e90*/  LEA.HI R16, R0, R25, RZ, 0x8 ;  /* 0x0000001900107211 */ /* 0x000fe400078f40ff */
[----:B------:R-:W-:Y:S02]  /*0ea0*/  LOP3.LUT R13, R6, 0xffffff00, RZ, 0xc0, !PT ;  /* 0xffffff00060d7812 */ /* 0x000fe400078ec0ff */
[----:B------:R-:W-:-:S02]  /*0eb0*/  FSEL R27, R17, RZ, P0 ;  /* 0x000000ff111b7208 */ /* 0x000fc40000000000 */
[----:B------:R-:W-:Y:S01]  /*0ec0*/  LEA.HI R17, R0, R2, RZ, 0x8 ;  /* 0x0000000200117211 */ /* 0x000fe200078f40ff */
[----:B------:R-:W-:Y:S01]  /*0ed0*/  IMAD.IADD R13, R26, 0x1, -R13 ;  /* 0x000000011a0d7824 */ /* 0x000fe200078e0a0d */
[----:B------:R-:W-:Y:S02]  /*0ee0*/  LOP3.LUT R26, R2, 0x14, RZ, 0xfc, !PT ;  /* 0x00000014021a7812 */ /* 0x000fe400078efcff */
[----:B------:R-:W-:Y:S02]  /*0ef0*/  LOP3.LUT R20, R16, 0xffffff00, RZ, 0xc0, !PT ;  /* 0xffffff0010147812 */ /* 0x000fe400078ec0ff */
[----:B------:R-:W-:Y:S02]  /*0f00*/  LOP3.LUT R24, R2, 0x18, RZ, 0xfc, !PT ;  /* 0x0000001802187812 */ /* 0x000fe400078efcff */
[----:B------:R-:W-:Y:S02]  /*0f10*/  LOP3.LUT R14, R12, 0xffffff00, RZ, 0xc0, !PT ;  /* 0xffffff000c0e7812 */ /* 0x000fe400078ec0ff */
[----:B------:R-:W-:Y:S01]  /*0f20*/  LOP3.LUT R25, R17, 0xffffff00, RZ, 0xc0, !PT ;  /* 0xffffff0011197812 */ /* 0x000fe200078ec0ff */
[----:B------:R1:W-:Y:S02]  /*0f30*/  STS [R4+0x1c0], R27 ;  /* 0x0001c01b04007388 */ /* 0x0003e40000000800 */
[----:B------:R-:W-:Y:S01]  /*0f40*/  IMAD.IADD R14, R24, 0x1, -R14 ;  /* 0x00000001180e7824 */ /* 0x000fe200078e0a0e */
[----:B------:R-:W-:Y:S01]  /*0f50*/  FSETP.GEU.AND P1, PT, R18, RZ, PT ;  /* 0x000000ff1200720b */ /* 0x000fe20003f2e000 */
[----:B------:R-:W-:Y:S01]  /*0f60*/  IMAD.IADD R24, R2, 0x1, -R25 ;  /* 0x0000000102187824 */ /* 0x000fe200078e0a19 */
[----:B------:R-:W-:Y:S01]  /*0f70*/  FSETP.GEU.AND P0, PT, R23, RZ, PT ;  /* 0x000000ff1700720b */ /* 0x000fe20003f0e000 */
[----:B------:R-:W-:-:S02]  /*0f80*/  IMAD R28, R9, 0x3c1, R3 ;  /* 0x000003c1091c7824 */ /* 0x000fc400078e0203 */
[----:B-1----:R-:W-:Y:S01]  /*0f90*/  IMAD.IADD R4, R26, 0x1, -R20 ;  /* 0x000000011a047824 */ /* 0x002fe200078e0a14 */
[----:B------:R-:W-:Y:S02]  /*0fa0*/  SHF.R.S32.HI R20, RZ, 0x8, R17 ;  /* 0x00000008ff147819 */ /* 0x000fe40000011411 */
[----:B------:R-:W-:Y:S01]  /*0fb0*/  SHF.R.S32.HI R17, RZ, 0x8, R8 ;  /* 0x00000008ff117819 */ /* 0x000fe20000011408 */
[----:B------:R-:W-:Y:S01]  /*0fc0*/  IMAD R25, R24, 0x3c1, R3 ;  /* 0x000003c118197824 */ /* 0x000fe200078e0203 */
[----:B------:R-:W-:Y:S02]  /*0fd0*/  FSEL R24, R18, RZ, P1 ;  /* 0x000000ff12187208 */ /* 0x000fe40000800000 */
[----:B------:R-:W-:Y:S01]  /*0fe0*/  FSEL R26, R23, RZ, P0 ;  /* 0x000000ff171a7208 */ /* 0x000fe20000000000 */
[----:B------:R-:W-:Y:S01]  /*0ff0*/  IMAD R9, R17, 0xf0400, R28 ;  /* 0x000f040011097824 */ /* 0x000fe200078e021c */
[----:B------:R-:W-:Y:S01]  /*1000*/  LOP3.LUT R17, R2, 0xc, RZ, 0xfc, !PT ;  /* 0x0000000c02117812 */ /* 0x000fe200078efcff */
[----:B------:R-:W-:Y:S01]  /*1010*/  IMAD R8, R20, 0xf0400, R25 ;  /* 0x000f040014087824 */ /* 0x000fe200078e0219 */
[C---:B------:R-:W-:Y:S01]  /*1020*/  LOP3.LUT R23, R2.reuse, 0x8, RZ, 0xfc, !PT ;  /* 0x0000000802177812 */ /* 0x040fe200078efcff */
[----:B------:R1:W-:Y:S01]  /*1030*/  STS [R5+0x2c0], R24 ;  /* 0x0002c01805007388 */ /* 0x0003e20000000800 */
[----:B------:R-:W-:-:S02]  /*1040*/  LOP3.LUT R25, R2, 0x10, RZ, 0xfc, !PT ;  /* 0x0000001002197812 */ /* 0x000fc400078efcff */
[----:B------:R-:W-:Y:S01]  /*1050*/  LEA.HI R20, R0, R17, RZ, 0x8 ;  /* 0x0000001100147211 */ /* 0x000fe200078f40ff */
[----:B------:R2:W-:Y:S03]  /*1060*/  STS [R7+0x3c0], R26 ;  /* 0x0003c01a07007388 */ /* 0x0005e60000000800 */
[----:B------:R-:W-:Y:S02]  /*1070*/  LOP3.LUT R18, R20, 0xffffff00, RZ, 0xc0, !PT ;  /* 0xffffff0014127812 */ /* 0x000fe400078ec0ff */
[----:B-1----:R-:W-:Y:S02]  /*1080*/  LEA.HI R5, R0, R25, RZ, 0x8 ;  /* 0x0000001900057211 */ /* 0x002fe400078f40ff */
[----:B------:R-:W-:Y:S02]  /*1090*/  LOP3.LUT R25, R2, 0xc, RZ, 0xfc, !PT ;  /* 0x0000000c02197812 */ /* 0x000fe400078efcff */
[----:B--2---:R-:W-:-:S04]  /*10a0*/  LEA.HI R7, R0, R23, RZ, 0x8 ;  /* 0x0000001700077211 */ /* 0x004fc800078f40ff */
[----:B------:R-:W-:Y:S01]  /*10b0*/  LOP3.LUT R24, R7, 0xffffff00, RZ, 0xc0, !PT ;  /* 0xffffff0007187812 */ /* 0x000fe200078ec0ff */
[----:B------:R-:W-:Y:S01]  /*10c0*/  IMAD.IADD R18, R25, 0x1, -R18 ;  /* 0x0000000119127824 */ /* 0x000fe200078e0a12 */
[----:B------:R-:W-:Y:S01]  /*10d0*/  SHF.R.S32.HI R11, RZ, 0x8, R11 ;  /* 0x00000008ff0b7819 */ /* 0x000fe2000001140b */
[--C-:B------:R-:W-:Y:S02]  /*10e0*/  IMAD R25, R19, 0x3c1, R3.reuse ;  /* 0x000003c113197824 */ /* 0x100fe400078e0203 */
[----:B------:R-:W-:Y:S01]  /*10f0*/  IMAD R26, R21, 0x3c1, R3 ;  /* 0x000003c1151a7824 */ /* 0x000fe200078e0203 */
[----:B------:R-:W-:Y:S01]  /*1100*/  SHF.R.S32.HI R21, RZ, 0x8, R15 ;  /* 0x00000008ff157819 */ /* 0x000fe2000001140f */
[----:B------:R-:W-:Y:S02]  /*1110*/  IMAD.IADD R19, R23, 0x1, -R24 ;  /* 0x0000000117137824 */ /* 0x000fe400078e0a18 */
[----:B------:R-:W-:Y:S01]  /*1120*/  IMAD R24, R22, 0x3c1, R3 ;  /* 0x000003c116187824 */ /* 0x000fe200078e0203 */
[----:B------:R-:W-:Y:S01]  /*1130*/  SHF.R.U32.HI R22, RZ, 0x4, R29 ;  /* 0x00000004ff167819 */ /* 0x000fe2000001161d */
[----:B------:R-:W-:-:S02]  /*1140*/  IMAD R15, R11, 0xf0400, R26 ;  /* 0x000f04000b0f7824 */ /* 0x000fc400078e021a */
[----:B------:R-:W-:Y:S01]  /*1150*/  IMAD R11, R21, 0xf0400, R24 ;  /* 0x000f0400150b7824 */ /* 0x000fe200078e0218 */
[----:B------:R-:W-:Y:S02]  /*1160*/  LOP3.LUT R24, R22, 0xc, RZ, 0xc0, !PT ;  /* 0x0000000c16187812 */ /* 0x000fe400078ec0ff */
[----:B------:R-:W-:Y:S02]  /*1170*/  LOP3.LUT R28, R2, 0x10, RZ, 0xfc, !PT ;  /* 0x00000010021c7812 */ /* 0x000fe400078efcff */
[----:B------:R-:W-:Y:S01]  /*1180*/  LOP3.LUT R17, R5, 0xffffff00, RZ, 0xc0, !PT ;  /* 0xffffff0005117812 */ /* 0x000fe200078ec0ff */
[----:B------:R-:W-:Y:S01]  /*1190*/  VIADD R24, R24, UR4 ;  /* 0x0000000418187c36 */ /* 0x000fe20008000000 */
[----:B------:R-:W-:Y:S02]  /*11a0*/  LOP3.LUT R23, R2, 0x4, RZ, 0xfc, !PT ;  /* 0x0000000402177812 */ /* 0x000fe400078efcff */
[----:B------:R-:W-:Y:S01]  /*11b0*/  LOP3.LUT R29, R29, 0xff, RZ, 0xc0, !PT ;  /* 0x000000ff1d1d7812 */ /* 0x000fe200078ec0ff */
[----:B------:R-:W-:Y:S01]  /*11c0*/  IMAD R13, R13, 0x3c1, R3 ;  /* 0x000003c10d0d7824 */ /* 0x000fe200078e0203 */
[----:B------:R-:W-:-:S02]  /*11d0*/  SHF.R.S32.HI R10, RZ, 0x8, R10 ;  /* 0x00000008ff0a7819 */ /* 0x000fc4000001140a */
[----:B------:R-:W-:Y:S01]  /*11e0*/  SHF.R.S32.HI R6, RZ, 0x8, R6 ;  /* 0x00000008ff067819 */ /* 0x000fe20000011406 */
[----:B------:R-:W-:Y:S01]  /*11f0*/  IMAD.IADD R17, R28, 0x1, -R17 ;  /* 0x000000011c117824 */ /* 0x000fe200078e0a11 */
[----:B------:R-:W-:Y:S01]  /*1200*/  LEA.HI R21, R0, R23, RZ, 0x8 ;  /* 0x0000001700157211 */ /* 0x000fe200078f40ff */
[----:B------:R-:W-:Y:S02]  /*1210*/  IMAD R24, R29, 0x4, R24 ;  /* 0x000000041d187824 */ /* 0x000fe400078e0218 */
[----:B------:R-:W-:Y:S01]  /*1220*/  IMAD R10, R10, 0xf0400, R25 ;  /* 0x000f04000a0a7824 */ /* 0x000fe200078e0219 */
[----:B------:R-:W-:Y:S01]  /*1230*/  LOP3.LUT R22, R21, 0xffffff00, RZ, 0xc0, !PT ;  /* 0xffffff0015167812 */ /* 0x000fe200078ec0ff */
[----:B------:R-:W-:Y:S01]  /*1240*/  IMAD R6, R6, 0xf0400, R13 ;  /* 0x000f040006067824 */ /* 0x000fe200078e020d */
[----:B------:R-:W-:Y:S01]  /*1250*/  SHF.R.S32.HI R13, RZ, 0x8, R12 ;  /* 0x00000008ff0d7819 */ /* 0x000fe2000001140c */
[----:B------:R-:W-:Y:S01]  /*1260*/  IMAD R25, R4, 0x3c1, R3 ;  /* 0x000003c104197824 */ /* 0x000fe200078e0203 */
[----:B------:R-:W-:Y:S01]  /*1270*/  SHF.R.S32.HI R12, RZ, 0x8, R16 ;  /* 0x00000008ff0c7819 */ /* 0x000fe20000011410 */
[----:B------:R-:W-:Y:S01]  /*1280*/  BAR.SYNC.DEFER_BLOCKING 0x0 ;  /* 0x0000000000007b1d */ /* 0x000fe20000010000 */
[----:B------:R-:W-:Y:S01]  /*1290*/  SHF.R.S32.HI R5, RZ, 0x8, R5 ;  /* 0x00000008ff057819 */ /* 0x000fe20000011405 */
[----:B------:R-:W-:-:S02]  /*12a0*/  IMAD R4, R17, 0x3c1, R3 ;  /* 0x000003c111047824 */ /* 0x000fc400078e0203 */
[--C-:B------:R-:W-:Y:S01]  /*12b0*/  IMAD R14, R14, 0x3c1, R3.reuse ;  /* 0x000003c10e0e7824 */ /* 0x100fe200078e0203 */
[----:B------:R-:W-:Y:S01]  /*12c0*/  SHF.R.S32.HI R26, RZ, 0x8, R20 ;  /* 0x00000008ff1a7819 */ /* 0x000fe20000011414 */
[----:B------:R-:W-:Y:S02]  /*12d0*/  IMAD.IADD R22, R23, 0x1, -R22 ;  /* 0x0000000117167824 */ /* 0x000fe400078e0a16 */
[----:B------:R-:W-:Y:S02]  /*12e0*/  IMAD R23, R18, 0x3c1, R3 ;  /* 0x000003c112177824 */ /* 0x000fe400078e0203 */
[----:B------:R-:W-:Y:S01]  /*12f0*/  IMAD R20, R13, 0xf0400, R14 ;  /* 0x000f04000d147824 */ /* 0x000fe200078e020e */
[----:B------:R-:W-:Y:S01]  /*1300*/  LOP3.LUT R13, R2, 0x2c, RZ, 0xfc, !PT ;  /* 0x0000002c020d7812 */ /* 0x000fe200078efcff */
[----:B------:R-:W-:Y:S02]  /*1310*/  IMAD R17, R5, 0xf0400, R4 ;  /* 0x000f040005117824 */ /* 0x000fe400078e0204 */
[----:B------:R-:W1:Y:S01]  /*1320*/  LDC.64 R4, c[0x0][0x238] ;  /* 0x00008e00ff047b82 */ /* 0x000e620000000a00 */
[----:B------:R-:W-:Y:S01]  /*1330*/  IMAD R18, R12, 0xf0400, R25 ;  /* 0x000f04000c127824 */ /* 0x000fe200078e0219 */
[----:B------:R-:W-:Y:S01]  /*1340*/  SHF.R.S32.HI R12, RZ, 0x8, R7 ;  /* 0x00000008ff0c7819 */ /* 0x000fe20000011407 */
[----:B------:R2:W3:Y:S01]  /*1350*/  LDS R16, [R24] ;  /* 0x0000000018107984 */ /* 0x0004e20000000800 */
[----:B------:R-:W-:Y:S01]  /*1360*/  IMAD R26, R26, 0xf0400, R23 ;  /* 0x000f04001a1a7824 */ /* 0x000fe200078e0217 */
[----:B------:R-:W-:Y:S01]  /*1370*/  LEA.HI R7, R0, R13, RZ, 0x8 ;  /* 0x0000000d00077211 */ /* 0x000fe200078f40ff */
[--C-:B------:R-:W-:Y:S01]  /*1380*/  IMAD R19, R19, 0x3c1, R3.reuse ;  /* 0x000003c113137824 */ /* 0x100fe200078e0203 */
[----:B------:R-:W-:Y:S01]  /*1390*/  LOP3.LUT R23, R2, 0x28, RZ, 0xfc, !PT ;  /* 0x0000002802177812 */ /* 0x000fe200078efcff */
[----:B------:R-:W-:Y:S01]  /*13a0*/  IMAD R22, R22, 0x3c1, R3 ;  /* 0x000003c116167824 */ /* 0x000fe200078e0203 */
[----:B------:R-:W-:Y:S01]  /*13b0*/  SHF.R.S32.HI R21, RZ, 0x8, R21 ;  /* 0x00000008ff157819 */ /* 0x000fe20000011415 */
[----:B------:R-:W-:Y:S01]  /*13c0*/  IMAD R19, R12, 0xf0400, R19 ;  /* 0x000f04000c137824 */ /* 0x000fe200078e0213 */
[----:B------:R-:W-:-:S02]  /*13d0*/  LOP3.LUT R14, R7, 0xffffff00, RZ, 0xc0, !PT ;  /* 0xffffff00070e7812 */ /* 0x000fc400078ec0ff */
[----:B------:R-:W-:Y:S01]  /*13e0*/  LEA.HI R12, R0, R23, RZ, 0x8 ;  /* 0x00000017000c7211 */ /* 0x000fe200078f40ff */
[----:B------:R-:W-:Y:S01]  /*13f0*/  IMAD R21, R21, 0xf0400, R22 ;  /* 0x000f040015157824 */ /* 0x000fe200078e0216 */
[----:B------:R-:W-:Y:S01]  /*1400*/  LOP3.LUT R25, R2, 0x20, RZ, 0xfc, !PT ;  /* 0x0000002002197812 */ /* 0x000fe200078efcff */
[----:B------:R-:W-:Y:S01]  /*1410*/  IMAD.IADD R13, R13, 0x1, -R14 ;  /* 0x000000010d0d7824 */ /* 0x000fe200078e0a0e */
[----:B------:R-:W-:Y:S02]  /*1420*/  LOP3.LUT R22, R12, 0xffffff00, RZ, 0xc0, !PT ;  /* 0xffffff000c167812 */ /* 0x000fe400078ec0ff */
[----:B------:R-:W-:Y:S02]  /*1430*/  LEA.HI R14, R0, R25, RZ, 0x8 ;  /* 0x00000019000e7211 */ /* 0x000fe400078f40ff */
[----:B--2---:R-:W-:Y:S01]  /*1440*/  LOP3.LUT R24, R2, 0x20, RZ, 0xfc, !PT ;  /* 0x0000002002187812 */ /* 0x004fe200078efcff */
[----:B------:R-:W-:Y:S01]  /*1450*/  IMAD.IADD R22, R23, 0x1, -R22 ;  /* 0x0000000117167824 */ /* 0x000fe200078e0a16 */
[----:B------:R-:W-:-:S02]  /*1460*/  LOP3.LUT R23, R14, 0xffffff00, RZ, 0xc0, !PT ;  /* 0xffffff000e177812 */ /* 0x000fc400078ec0ff */
[----:B------:R-:W-:-:S03]  /*1470*/  ISETP.GE.AND P0, PT, R3, 0x3c1, PT ;  /* 0x000003c10300780c */ /* 0x000fc60003f06270 */
[----:B------:R-:W-:Y:S02]  /*1480*/  IMAD.IADD R23, R24, 0x1, -R23 ;  /* 0x0000000118177824 */ /* 0x000fe400078e0a17 */
[----:B-1----:R-:W-:Y:S01]  /*1490*/  IMAD.WIDE R24, R8, 0x4, R4 ;  /* 0x0000000408187825 */ /* 0x002fe200078e0204 */
[----:B------:R-:W-:-:S04]  /*14a0*/  LOP3.LUT R8, R29, 0x100, RZ, 0xfc, !PT ;  /* 0x000001001d087812 */ /* 0x000fc800078efcff */
[----:B------:R-:W-:-:S04]  /*14b0*/  SHF.R.U32.HI R8, RZ, 0x4, R8 ;  /* 0x00000004ff087819 */ /* 0x000fc80000011608 */
[----:B------:R-:W-:Y:S01]  /*14c0*/  LOP3.LUT R8, R8, 0x1c, RZ, 0xc0, !PT ;  /* 0x0000001c08087812 */ /* 0x000fe200078ec0ff */
[----:B---3--:R1:W-:Y:S04]  /*14d0*/  @!P0 STG.E desc[UR6][R24.64], R16 ;  /* 0x0000001018008986 */ /* 0x0083e8000c101906 */
[----:B------:R-:W-:-:S04]  /*14e0*/  VIADD R8, R8, UR4 ;  /* 0x0000000408087c36 */ /* 0x000fc80008000000 */
[----:B------:R-:W-:-:S05]  /*14f0*/  IMAD R8, R29, 0x4, R8 ;  /* 0x000000041d087824 */ /* 0x000fca00078e0208 */
[----:B------:R2:W3:Y:S01]  /*1500*/  LDS R27, [R8+0x400] ;  /* 0x00040000081b7984 */ /* 0x0004e20000000800 */
[----:B-1----:R-:W-:Y:S01]  /*1510*/  IMAD.WIDE R24, R21, 0x4, R4 ;  /* 0x0000000415187825 */ /* 0x002fe200078e0204 */
[C---:B------:R-:W-:Y:S02]  /*1520*/  LOP3.LUT R21, R29.reuse, 0x200, RZ, 0xfc, !PT ;  /* 0x000002001d157812 */ /* 0x040fe400078efcff */
[----:B------:R-:W-:Y:S02]  /*1530*/  LOP3.LUT R16, R29, 0x300, RZ, 0xfc, !PT ;  /* 0x000003001d107812 */ /* 0x000fe400078efcff */
[----:B------:R-:W-:Y:S02]  /*1540*/  SHF.R.U32.HI R21, RZ, 0x4, R21 ;  /* 0x00000004ff157819 */ /* 0x000fe40000011615 */
[----:B------:R-:W-:Y:S02]  /*1550*/  SHF.R.U32.HI R28, RZ, 0x4, R16 ;  /* 0x00000004ff1c7819 */ /* 0x000fe40000011610 */
[----:B------:R-:W-:-:S02]  /*1560*/  LOP3.LUT R21, R21, 0x2c, RZ, 0xc0, !PT ;  /* 0x0000002c15157812 */ /* 0x000fc400078ec0ff */
[----:B------:R-:W-:-:S03]  /*1570*/  LOP3.LUT R28, R28, 0x3c, RZ, 0xc0, !PT ;  /* 0x0000003c1c1c7812 */ /* 0x000fc600078ec0ff */
[----:B------:R-:W-:Y:S02]  /*1580*/  VIADD R16, R21, UR4 ;  /* 0x0000000415107c36 */ /* 0x000fe40008000000 */
[----:B------:R-:W-:Y:S02]  /*1590*/  VIADD R28, R28, UR4 ;  /* 0x000000041c1c7c36 */ /* 0x000fe40008000000 */
[C---:B------:R-:W-:Y:S02]  /*15a0*/  IMAD R16, R29.reuse, 0x4, R16 ;  /* 0x000000041d107824 */ /* 0x040fe400078e0210 */
[----:B------:R-:W-:-:S03]  /*15b0*/  IMAD R28, R29, 0x4, R28 ;  /* 0x000000041d1c7824 */ /* 0x000fc600078e021c */
[----:B------:R1:W4:Y:S04]  /*15c0*/  LDS R21, [R16+0x800] ;  /* 0x0008000010157984 */ /* 0x0003280000000800 */
[----:B------:R-:W5:Y:S01]  /*15d0*/  LDS R28, [R28+0xc00] ;  /* 0x000c00001c1c7984 */ /* 0x000f620000000800 */
[----:B--2---:R-:W-:-:S04]  /*15e0*/  LOP3.LUT R8, R29, 0x400, RZ, 0xfc, !PT ;  /* 0x000004001d087812 */ /* 0x004fc800078efcff */
[----:B------:R-:W-:Y:S02]  /*15f0*/  SHF.R.U32.HI R8, RZ, 0x4, R8 ;  /* 0x00000004ff087819 */ /* 0x000fe40000011608 */
[----:B-1----:R-:W-:Y:S01]  /*1600*/  LOP3.LUT R16, R29, 0x600, RZ, 0xfc, !PT ;  /* 0x000006001d107812 */ /* 0x002fe200078efcff */
[----:B---3--:R1:W-:Y:S01]  /*1610*/  @!P0 STG.E desc[UR6][R24.64], R27 ;  /* 0x0000001b18008986 */ /* 0x0083e2000c101906 */
[----:B------:R-:W-:Y:S02]  /*1620*/  LOP3.LUT R8, R8, 0x4c, RZ, 0xc0, !PT ;  /* 0x0000004c08087812 */ /* 0x000fe400078ec0ff */
[----:B------:R-:W-:Y:S01]  /*1630*/  SHF.R.U32.HI R16, RZ, 0x4, R16 ;  /* 0x00000004ff107819 */ /* 0x000fe20000011610 */
[----:B-1----:R-:W-:Y:S01]  /*1640*/  IMAD.WIDE R24, R19, 0x4, R4 ;  /* 0x0000000413187825 */ /* 0x002fe200078e0204 */
[----:B------:R-:W-:-:S04]  /*1650*/  LOP3.LUT R19, R29, 0x500, RZ, 0xfc, !PT ;  /* 0x000005001d137812 */ /* 0x000fc800078efcff */
[----:B------:R-:W-:Y:S01]  /*1660*/  SHF.R.U32.HI R19, RZ, 0x4, R19 ;  /* 0x00000004ff137819 */ /* 0x000fe20000011613 */
[----:B------:R-:W-:Y:S01]  /*1670*/  IMAD.WIDE R26, R26, 0x4, R4 ;  /* 0x000000041a1a7825 */ /* 0x000fe200078e0204 */
[----:B------:R-:W-:Y:S02]  /*1680*/  LOP3.LUT R16, R16, 0x6c, RZ, 0xc0, !PT ;  /* 0x0000006c10107812 */ /* 0x000fe400078ec0ff */
[----:B------:R-:W-:Y:S01]  /*1690*/  LOP3.LUT R19, R19, 0x5c, RZ, 0xc0, !PT ;  /* 0x0000005c13137812 */ /* 0x000fe200078ec0ff */
[----:B------:R-:W-:Y:S01]  /*16a0*/  VIADD R8, R8, UR4 ;  /* 0x0000000408087c36 */ /* 0x000fe20008000000 */
[----:B----4-:R1:W-:Y:S01]  /*16b0*/  @!P0 STG.E desc[UR6][R24.64], R21 ;  /* 0x0000001518008986 */ /* 0x0103e2000c101906 */
[----:B------:R-:W-:-:S03]  /*16c0*/  VIADD R16, R16, UR4 ;  /* 0x0000000410107c36 */ /* 0x000fc60008000000 */
[----:B-----5:R2:W-:Y:S01]  /*16d0*/  @!P0 STG.E desc[UR6][R26.64], R28 ;  /* 0x0000001c1a008986 */ /* 0x0205e2000c101906 */
[C---:B-1----:R-:W-:Y:S01]  /*16e0*/  LOP3.LUT R21, R29.reuse, 0x700, RZ, 0xfc, !PT ;  /* 0x000007001d157812 */ /* 0x042fe200078efcff */
[----:B--2---:R-:W-:Y:S02]  /*16f0*/  IMAD R27, R29, 0x4, R8 ;  /* 0x000000041d1b7824 */ /* 0x004fe400078e0208 */
[----:B------:R-:W-:Y:S01]  /*1700*/  VIADD R8, R19, UR4 ;  /* 0x0000000413087c36 */ /* 0x000fe20008000000 */
[----:B------:R-:W-:Y:S01]  /*1710*/  SHF.R.U32.HI R21, RZ, 0x4, R21 ;  /* 0x00000004ff157819 */ /* 0x000fe20000011615 */
[C---:B------:R-:W-:Y:S02]  /*1720*/  IMAD R24, R29.reuse, 0x4, R16 ;  /* 0x000000041d187824 */ /* 0x040fe400078e0210 */
[----:B------:R-:W-:Y:S01]  /*1730*/  IMAD R8, R29, 0x4, R8 ;  /* 0x000000041d087824 */ /* 0x000fe200078e0208 */
[----:B------:R-:W1:Y:S01]  /*1740*/  LDS R27, [R27+0x1000] ;  /* 0x001000001b1b7984 */ /* 0x000e620000000800 */
[----:B------:R-:W-:-:S03]  /*1750*/  LOP3.LUT R21, R21, 0x7c, RZ, 0xc0, !PT ;  /* 0x0000007c15157812 */ /* 0x000fc600078ec0ff */
[----:B------:R-:W-:Y:S02]  /*1760*/  LDS R24, [R24+0x1800] ;  /* 0x0018000018187984 */ /* 0x000fe40000000800 */
[----:B------:R-:W-:Y:S02]  /*1770*/  VIADD R26, R21, UR4 ;  /* 0x00000004151a7c36 */ /* 0x000fe40008000000 */
[----:B------:R-:W2:Y:S02]  /*1780*/  LDS R8, [R8+0x1400] ;  /* 0x0014000008087984 */ /* 0x000ea40000000800 */
[----:B------:R-:W-:-:S06]  /*1790*/  IMAD R25, R29, 0x4, R26 ;  /* 0x000000041d197824 */ /* 0x000fcc00078e021a */
[----:B------:R-:W3:Y:S01]  /*17a0*/  LDS R25, [R25+0x1c00] ;  /* 0x001c000019197984 */ /* 0x000ee20000000800 */
[----:B------:R-:W-:-:S04]  /*17b0*/  IMAD.WIDE R16, R17, 0x4, R4 ;  /* 0x0000000411107825 */ /* 0x000fc800078e0204 */
[----:B------:R-:W-:Y:S01]  /*17c0*/  IMAD.WIDE R18, R18, 0x4, R4 ;  /* 0x0000000412127825 */ /* 0x000fe200078e0204 */
[C---:B------:R-:W-:Y:S02]  /*17d0*/  LOP3.LUT R26, R29.reuse, 0x900, RZ, 0xfc, !PT ;  /* 0x000009001d1a7812 */ /* 0x040fe400078efcff */
[----:B------:R-:W-:Y:S02]  /*17e0*/  LOP3.LUT R28, R29, 0xa00, RZ, 0xfc, !PT ;  /* 0x00000a001d1c7812 */ /* 0x000fe400078efcff */
[----:B------:R-:W-:Y:S01]  /*17f0*/  SHF.R.U32.HI R26, RZ, 0x4, R26 ;  /* 0x00000004ff1a7819 */ /* 0x000fe2000001161a */
[----:B-1----:R1:W-:Y:S04]  /*1800*/  @!P0 STG.E desc[UR6][R16.64], R27 ;  /* 0x0000001b10008986 */ /* 0x0023e8000c101906 */
[----:B--2---:R2:W-:Y:S01]  /*1810*/  @!P0 STG.E desc[UR6][R18.64], R8 ;  /* 0x0000000812008986 */ /* 0x0045e2000c101906 */
[----:B-1----:R-:W-:-:S04]  /*1820*/  IMAD.WIDE R16, R20, 0x4, R4 ;  /* 0x0000000414107825 */ /* 0x002fc800078e0204 */
[----:B------:R-:W-:Y:S01]  /*1830*/  IMAD.WIDE R20, R6, 0x4, R4 ;  /* 0x0000000406147825 */ /* 0x000fe200078e0204 */
[C---:B------:R-:W-:Y:S01]  /*1840*/  LOP3.LUT R6, R29.reuse, 0x800, RZ, 0xfc, !PT ;  /* 0x000008001d067812 */ /* 0x040fe200078efcff */
[----:B------:R1:W-:Y:S03]  /*1850*/  @!P0 STG.E desc[UR6][R16.64], R24 ;  /* 0x0000001810008986 */ /* 0x0003e6000c101906 */
[----:B------:R-:W-:Y:S02]  /*1860*/  SHF.R.U32.HI R6, RZ, 0x4, R6 ;  /* 0x00000004ff067819 */ /* 0x000fe40000011606 */
[C---:B--2---:R-:W-:Y:S02]  /*1870*/  LOP3.LUT R8, R29.reuse, 0xb00, RZ, 0xfc, !PT ;  /* 0x00000b001d087812 */ /* 0x044fe400078efcff */
[C---:B------:R-:W-:Y:S02]  /*1880*/  LOP3.LUT R27, R29.reuse, 0xc00, RZ, 0xfc, !PT ;  /* 0x00000c001d1b7812 */ /* 0x040fe400078efcff */
[----:B-1----:R-:W-:-:S02]  /*1890*/  LOP3.LUT R17, R29, 0xd00, RZ, 0xfc, !PT ;  /* 0x00000d001d117812 */ /* 0x002fc400078efcff */
[----:B------:R-:W-:Y:S02]  /*18a0*/  LOP3.LUT R26, R26, 0x9c, RZ, 0xc0, !PT ;  /* 0x0000009c1a1a7812 */ /* 0x000fe400078ec0ff */
[----:B------:R-:W-:Y:S02]  /*18b0*/  SHF.R.U32.HI R19, RZ, 0x4, R17 ;  /* 0x00000004ff137819 */ /* 0x000fe40000011611 */
[----:B------:R-:W-:Y:S02]  /*18c0*/  LOP3.LUT R17, R6, 0x8c, RZ, 0xc0, !PT ;  /* 0x0000008c06117812 */ /* 0x000fe400078ec0ff */
[----:B------:R-:W-:Y:S02]  /*18d0*/  LOP3.LUT R18, R29, 0xe00, RZ, 0xfc, !PT ;  /* 0x00000e001d127812 */ /* 0x000fe400078efcff */
[----:B------:R-:W-:Y:S02]  /*18e0*/  SHF.R.U32.HI R28, RZ, 0x4, R28 ;  /* 0x00000004ff1c7819 */ /* 0x000fe4000001161c */
[----:B------:R-:W-:Y:S01]  /*18f0*/  SHF.R.U32.HI R8, RZ, 0x4, R8 ;  /* 0x00000004ff087819 */ /* 0x000fe20000011608 */
[----:B---3--:R1:W-:Y:S01]  /*1900*/  @!P0 STG.E desc[UR6][R20.64], R25 ;  /* 0x0000001914008986 */ /* 0x0083e2000c101906 */
[----:B------:R-:W-:Y:S01]  /*1910*/  SHF.R.U32.HI R16, RZ, 0x4, R27 ;  /* 0x00000004ff107819 */ /* 0x000fe2000001161b */
[----:B------:R-:W-:-:S02]  /*1920*/  VIADD R24, R17, UR4 ;  /* 0x0000000411187c36 */ /* 0x000fc40008000000 */
[----:B------:R-:W-:Y:S01]  /*1930*/  VIADD R26, R26, UR4 ;  /* 0x000000041a1a7c36 */ /* 0x000fe20008000000 */
[----:B------:R-:W-:Y:S02]  /*1940*/  LOP3.LUT R16, R16, 0xcc, RZ, 0xc0, !PT ;  /* 0x000000cc10107812 */ /* 0x000fe400078ec0ff */
[----:B-1----:R-:W-:Y:S02]  /*1950*/  SHF.R.U32.HI R21, RZ, 0x4, R18 ;  /* 0x00000004ff157819 */ /* 0x002fe40000011612 */
[----:B------:R-:W-:Y:S02]  /*1960*/  LOP3.LUT R20, R28, 0xac, RZ, 0xc0, !PT ;  /* 0x000000ac1c147812 */ /* 0x000fe400078ec0ff */
[----:B------:R-:W-:Y:S02]  /*1970*/  LOP3.LUT R18, R8, 0xbc, RZ, 0xc0, !PT ;  /* 0x000000bc08127812 */ /* 0x000fe400078ec0ff */
[----:B------:R-:W-:Y:S01]  /*1980*/  LOP3.LUT R8, R19, 0xdc, RZ, 0xc0, !PT ;  /* 0x000000dc13087812 */ /* 0x000fe200078ec0ff */
[----:B------:R-:W-:Y:S01]  /*1990*/  IMAD R19, R29, 0x4, R24 ;  /* 0x000000041d137824 */ /* 0x000fe200078e0218 */
[----:B------:R-:W-:Y:S01]  /*19a0*/  LOP3.LUT R6, R21, 0xec, RZ, 0xc0, !PT ;  /* 0x000000ec15067812 */ /* 0x000fe200078ec0ff */
[----:B------:R-:W-:-:S02]  /*19b0*/  IMAD R25, R29, 0x4, R26 ;  /* 0x000000041d197824 */ /* 0x000fc400078e021a */
[----:B------:R-:W-:Y:S02]  /*19c0*/  VIADD R20, R20, UR4 ;  /* 0x0000000414147c36 */ /* 0x000fe40008000000 */
[----:B------:R-:W-:Y:S01]  /*19d0*/  VIADD R18, R18, UR4 ;  /* 0x0000000412127c36 */ /* 0x000fe20008000000 */
[----:B------:R-:W1:Y:S01]  /*19e0*/  LDS R19, [R19+0x2000] ;  /* 0x0020000013137984 */ /* 0x000e620000000800 */
[----:B------:R-:W-:Y:S02]  /*19f0*/  VIADD R16, R16, UR4 ;  /* 0x0000000410107c36 */ /* 0x000fe40008000000 */
[----:B------:R-:W-:Y:S01]  /*1a00*/  VIADD R8, R8, UR4 ;  /* 0x0000000408087c36 */ /* 0x000fe20008000000 */
[----:B------:R-:W2:Y:S01]  /*1a10*/  LDS R25, [R25+0x2400] ;  /* 0x0024000019197984 */ /* 0x000ea20000000800 */
[----:B------:R-:W-:Y:S02]  /*1a20*/  VIADD R6, R6, UR4 ;  /* 0x0000000406067c36 */ /* 0x000fe40008000000 */
[----:B------:R-:W-:-:S02]  /*1a30*/  IMAD R20, R29, 0x4, R20 ;  /* 0x000000041d147824 */ /* 0x000fc400078e0214 */
[C---:B------:R-:W-:Y:S02]  /*1a40*/  IMAD R17, R29.reuse, 0x4, R18 ;  /* 0x000000041d117824 */ /* 0x040fe400078e0212 */
[C---:B------:R-:W-:Y:S01]  /*1a50*/  IMAD R16, R29.reuse, 0x4, R16 ;  /* 0x000000041d107824 */ /* 0x040fe200078e0210 */
[----:B------:R3:W4:Y:S01]  /*1a60*/  LDS R18, [R20+0x2800] ;  /* 0x0028000014127984 */ /* 0x0007220000000800 */
[C---:B------:R-:W-:Y:S02]  /*1a70*/  IMAD R8, R29.reuse, 0x4, R8 ;  /* 0x000000041d087824 */ /* 0x040fe400078e0208 */
[C---:B------:R-:W-:Y:S01]  /*1a80*/  IMAD R6, R29.reuse, 0x4, R6 ;  /* 0x000000041d067824 */ /* 0x040fe200078e0206 */
[----:B------:R-:W5:Y:S04]  /*1a90*/  LDS R17, [R17+0x2c00] ;  /* 0x002c000011117984 */ /* 0x000f680000000800 */
[----:B------:R-:W2:Y:S04]  /*1aa0*/  LDS R16, [R16+0x3000] ;  /* 0x0030000010107984 */ /* 0x000ea80000000800 */
[----:B------:R-:W4:Y:S04]  /*1ab0*/  LDS R8, [R8+0x3400] ;  /* 0x0034000008087984 */ /* 0x000f280000000800 */
[----:B------:R-:W4:Y:S01]  /*1ac0*/  LDS R6, [R6+0x3800] ;  /* 0x0038000006067984 */ /* 0x000f220000000800 */
[----:B------:R-:W-:-:S04]  /*1ad0*/  LOP3.LUT R21, R29, 0xf00, RZ, 0xfc, !PT ;  /* 0x00000f001d157812 */ /* 0x000fc800078efcff */
[----:B------:R-:W-:Y:S01]  /*1ae0*/  SHF.R.U32.HI R21, RZ, 0x4, R21 ;  /* 0x00000004ff157819 */ /* 0x000fe20000011615 */
[----:B------:R-:W-:Y:S01]  /*1af0*/  IMAD R23, R23, 0x3c1, R3 ;  /* 0x000003c117177824 */ /* 0x000fe200078e0203 */
[----:B------:R-:W-:Y:S02]  /*1b00*/  SHF.R.S32.HI R14, RZ, 0x8, R14 ;  /* 0x00000008ff0e7819 */ /* 0x000fe4000001140e */
[----:B------:R-:W-:-:S05]  /*1b10*/  LOP3.LUT R21, R21, 0xfc, RZ, 0xc0, !PT ;  /* 0x000000fc15157812 */ /* 0x000fca00078ec0ff */
[----:B------:R-:W-:Y:S02]  /*1b20*/  VIADD R24, R21, UR4 ;  /* 0x0000000415187c36 */ /* 0x000fe40008000000 */
[----:B------:R-:W-:Y:S01]  /*1b30*/  IMAD R21, R14, 0xf0400, R23 ;  /* 0x000f04000e157824 */ /* 0x000fe200078e0217 */
[----:B------:R-:W-:Y:S01]  /*1b40*/  SHF.R.S32.HI R14, RZ, 0x8, R12 ;  /* 0x00000008ff0e7819 */ /* 0x000fe2000001140c */
[----:B------:R-:W-:Y:S01]  /*1b50*/  IMAD R29, R29, 0x4, R24 ;  /* 0x000000041d1d7824 */ /* 0x000fe200078e0218 */
[----:B------:R-:W-:Y:S01]  /*1b60*/  SHF.R.S32.HI R7, RZ, 0x8, R7 ;  /* 0x00000008ff077819 */ /* 0x000fe20000011407 */
[--C-:B------:R-:W-:Y:S02]  /*1b70*/  IMAD R23, R22, 0x3c1, R3.reuse ;  /* 0x000003c116177824 */ /* 0x100fe400078e0203 */
[----:B------:R-:W-:Y:S02]  /*1b80*/  IMAD R24, R13, 0x3c1, R3 ;  /* 0x000003c10d187824 */ /* 0x000fe400078e0203 */
[----:B------:R-:W-:-:S04]  /*1b90*/  IMAD.WIDE R12, R21, 0x4, R4 ;  /* 0x00000004150c7825 */ /* 0x000fc800078e0204 */
[----:B---3--:R-:W-:Y:S01]  /*1ba0*/  IMAD.WIDE R20, R11, 0x4, R4 ;  /* 0x000000040b147825 */ /* 0x008fe200078e0204 */
[----:B-1----:R1:W-:Y:S03]  /*1bb0*/  @!P0 STG.E desc[UR6][R12.64], R19 ;  /* 0x000000130c008986 */ /* 0x0023e6000c101906 */
[----:B------:R-:W-:Y:S02]  /*1bc0*/  IMAD R23, R14, 0xf0400, R23 ;  /* 0x000f04000e177824 */ /* 0x000fe400078e0217 */
[----:B------:R-:W-:Y:S01]  /*1bd0*/  IMAD R7, R7, 0xf0400, R24 ;  /* 0x000f040007077824 */ /* 0x000fe200078e0218 */
[----:B--2---:R2:W-:Y:S01]  /*1be0*/  @!P0 STG.E desc[UR6][R20.64], R25 ;  /* 0x0000001914008986 */ /* 0x0045e2000c101906 */
[----:B------:R-:W-:-:S04]  /*1bf0*/  IMAD.WIDE R14, R15, 0x4, R4 ;  /* 0x000000040f0e7825 */ /* 0x000fc800078e0204 */
[----:B-1----:R-:W-:-:S04]  /*1c00*/  IMAD.WIDE R12, R23, 0x4, R4 ;  /* 0x00000004170c7825 */ /* 0x002fc800078e0204 */
[----:B------:R-:W-:-:S04]  /*1c10*/  IMAD.WIDE R10, R10, 0x4, R4 ;  /* 0x000000040a0a7825 */ /* 0x000fc800078e0204 */
[--C-:B--2---:R-:W-:Y:S01]  /*1c20*/  IMAD.WIDE R20, R7, 0x4, R4.reuse ;  /* 0x0000000407147825 */ /* 0x104fe200078e0204 */
[----:B----4-:R1:W-:Y:S03]  /*1c30*/  @!P0 STG.E desc[UR6][R12.64], R18 ;  /* 0x000000120c008986 */ /* 0x0103e6000c101906 */
[----:B------:R-:W-:Y:S01]  /*1c40*/  IMAD.WIDE R22, R9, 0x4, R4 ;  /* 0x0000000409167825 */ /* 0x000fe200078e0204 */
[----:B-----5:R1:W-:Y:S04]  /*1c50*/  @!P0 STG.E desc[UR6][R20.64], R17 ;  /* 0x0000001114008986 */ /* 0x0203e8000c101906 */
[----:B0-----:R1:W-:Y:S04]  /*1c60*/  @!P0 STG.E desc[UR6][R14.64], R16 ;  /* 0x000000100e008986 */ /* 0x0013e8000c101906 */
[----:B------:R1:W-:Y:S04]  /*1c70*/  @!P0 STG.E desc[UR6][R10.64], R8 ;  /* 0x000000080a008986 */ /* 0x0003e8000c101906 */
[----:B------:R1:W-:Y:S01]  /*1c80*/  @!P0 STG.E desc[UR6][R22.64], R6 ;  /* 0x0000000616008986 */ /* 0x0003e2000c101906 */
[----:B------:R-:W-:Y:S05]  /*1c90*/  @P0 EXIT ;  /* 0x000000000000094d */ /* 0x000fea0003800000 */
[----:B------:R-:W0:Y:S01]  /*1ca0*/  LDS R29, [R29+0x3c00] ;  /* 0x003c00001d1d7984 */ /* 0x000e220000000800 */
[----:B------:R-:W-:-:S04]  /*1cb0*/  LOP3.LUT R7, R2, 0x3c, RZ, 0xfc, !PT ;  /* 0x0000003c02077812 */ /* 0x000fc800078efcff */
[----:B------:R-:W-:-:S04]  /*1cc0*/  LEA.HI R0, R0, R7, RZ, 0x8 ;  /* 0x0000000700007211 */ /* 0x000fc800078f40ff */
[----:B------:R-:W-:Y:S02]  /*1cd0*/  LOP3.LUT R2, R0, 0xffffff00, RZ, 0xc0, !PT ;  /* 0xffffff0000027812 */ /* 0x000fe400078ec0ff */
[----:B------:R-:W-:-:S03]  /*1ce0*/  SHF.R.S32.HI R0, RZ, 0x8, R0 ;  /* 0x00000008ff007819 */ /* 0x000fc60000011400 */
[----:B------:R-:W-:-:S04]  /*1cf0*/  IMAD.IADD R2, R7, 0x1, -R2 ;  /* 0x0000000107027824 */ /* 0x000fc800078e0a02 */
[----:B------:R-:W-:-:S04]  /*1d00*/  IMAD R3, R2, 0x3c1, R3 ;  /* 0x000003c102037824 */ /* 0x000fc800078e0203 */
[----:B------:R-:W-:-:S04]  /*1d10*/  IMAD R3, R0, 0xf0400, R3 ;  /* 0x000f040000037824 */ /* 0x000fc800078e0203 */
[----:B------:R-:W-:-:S05]  /*1d20*/  IMAD.WIDE R4, R3, 0x4, R4 ;  /* 0x0000000403047825 */ /* 0x000fca00078e0204 */
[----:B0-----:R-:W-:Y:S01]  /*1d30*/  STG.E desc[UR6][R4.64], R29 ;  /* 0x0000001d04007986 */ /* 0x001fe2000c101906 */
[----:B------:R-:W-:Y:S05]  /*1d40*/  EXIT ;  /* 0x000000000000794d */ /* 0x000fea0003800000 */
.L_x_0:
[----:B------:R-:W-:-:S00]  /*1d50*/  BRA `(.L_x_0) ;  /* 0xfffffffc00fc7947 */ /* 0x000fc0000383ffff */
[----:B------:R-:W-:-:S00]  /*1d60*/  NOP ;  /* 0x0000000000007918 */ /* 0x000fc00000000000 */
        /* <DEDUP_REMOVED lines=9> */
.L_x_1:


//--------------------- .nv.global.init           --------------------------
	.section	.nv.global.init,"aw",@progbits
.nv.global.init:
	.type		_$_str,@object
	.size		_$_str,(_$_str_$_2 - _$_str)
_$_str:
        /*0000*/ 	.byte	0x5f, 0x5f, 0x43, 0x55, 0x44, 0x41, 0x5f, 0x46, 0x54, 0x5a, 0x00
	.type		_$_str_$_2,@object
	.size		_$_str_$_2,(.L_1 - _$_str_$_2)
_$_str_$_2:
        /*000b*/ 	.byte	0x5f, 0x5f, 0x43, 0x55, 0x44, 0x41, 0x5f, 0x50, 0x52, 0x45, 0x43, 0x5f, 0x53, 0x51, 0x52, 0x54
        /*001b*/ 	.byte	0x00
.L_1:


//--------------------- .nv.shared.triton_poi_fused__native_batch_norm_legit_no_training_relu_8 --------------------------
	.section	.nv.shared.triton_poi_fused__native_batch_norm_legit_no_training_relu_8,"aw",@nobits
	.sectionflags	@""
	.align	16
	.zero		1024


//--------------------- .nv.constant0.triton_poi_fused__native_batch_norm_legit_no_training_relu_8 --------------------------
	.section	.nv.constant0.triton_poi_fused__native_batch_norm_legit_no_training_relu_8,"a",@progbits
	.sectionflags	@""
	.align	4
.nv.constant0.triton_poi_fused__native_batch_norm_legit_no_training_relu_8:
	.zero		584
